	.target	sm_90a

	.elftype	@"ET_EXEC"


//--------------------- .note.nv.tkinfo           --------------------------
	.section	.note.nv.tkinfo,"",@"SHT_NOTE"
	.sectionflags	@"SHF_NOTE_NV_TKINFO"
	.tkinfo
        /*0018*/ 	.word	0x00000002
        /*0030*/ 	.string	""
        /*0030*/ 	.string	"ptxas"
        /*0030*/ 	.string	"Cuda compilation tools, release 13.0, V13.0.88"
        /*0030*/ 	.string	"Build cuda_13.0.r13.0/compiler.36424714_0"
        /*0030*/ 	.string	"-arch sm_90a -m 64 "



//--------------------- .note.nv.cuinfo           --------------------------
	.section	.note.nv.cuinfo,"",@"SHT_NOTE"
	.sectionflags	@"SHF_NOTE_NV_CUINFO"
        /*0018*/ 	.short	0x0002
        /*001a*/ 	.short	0x005a
        /*001c*/ 	.short	0x0082
	.zero		2


//--------------------- .nv.info                  --------------------------
	.section	.nv.info,"",@"SHT_CUDA_INFO"
	.align	4


	//----- nvinfo : EIATTR_REGCOUNT
	.align		4
        /*0000*/ 	.byte	0x04, 0x2f
        /*0002*/ 	.short	(.L_15 - .L_14)
	.align		4
.L_14:
        /*0004*/ 	.word	index@(_ZN7cutlass13device_kernelINS_4gemm6kernel13GemmUniversalIN4cute5tupleIJiiiiEEENS1_10collective13CollectiveMmaINS1_34MainloopSm90TmaGmmaWarpSpecializedILi7ENS5_IJNS4_1CILi1EEESB_SB_EEENS1_35KernelTmaWarpSpecializedCooperativeEEENS5_IJNSA_ILi128EEENSA_ILi256EEENSA_ILi32EEEEEENS_10tfloat32_tENS5_IJlSB_lEEESJ_SK_NS4_8TiledMMAINS4_8MMA_AtomIJNS4_4SM904GMMA30MMA_64x256x8_F32TF32TF32_SS_TNILNSO_7ScaleInE1ELSQ_1EEEEEENS4_6LayoutINS5_IJNSA_ILi2EEESB_SB_EEENS5_IJSB_NSA_ILi0EEESW_EEEEENS5_IJNS4_10UnderscoreESZ_SZ_EEEEENS4_13SM90_TMA_LOADENS4_14ComposedLayoutINS4_7SwizzleILi3ELi4ELi3EEENS4_18smem_ptr_flag_bitsILi32EEENST_INS5_IJNSA_ILi8EEESH_EEENS5_IJSH_SB_EEEEEEEvNS4_8identityES12_S1C_vS1D_EENS_8epilogue10collective6detail29Sm90TmaWarpSpecializedAdapterINS1G_15DefaultEpilogueISJ_SK_SK_NS1F_6thread17LinearCombinationISJ_Li1EffLNS1K_9ScaleType4KindE0ELNS_15FloatRoundStyleE2ESJ_EENS1_15EpilogueDefaultEEEEEvvEEEEvNT_6ParamsE)
        /*0008*/ 	.word	0x000000a8


	//----- nvinfo : EIATTR_FRAME_SIZE
	.align		4
.L_15:
        /*000c*/ 	.byte	0x04, 0x11
        /*000e*/ 	.short	(.L_17 - .L_16)
	.align		4
.L_16:
        /*0010*/ 	.word	index@(_ZN7cutlass13device_kernelINS_4gemm6kernel13GemmUniversalIN4cute5tupleIJiiiiEEENS1_10collective13CollectiveMmaINS1_34MainloopSm90TmaGmmaWarpSpecializedILi7ENS5_IJNS4_1CILi1EEESB_SB_EEENS1_35KernelTmaWarpSpecializedCooperativeEEENS5_IJNSA_ILi128EEENSA_ILi256EEENSA_ILi32EEEEEENS_10tfloat32_tENS5_IJlSB_lEEESJ_SK_NS4_8TiledMMAINS4_8MMA_AtomIJNS4_4SM904GMMA30MMA_64x256x8_F32TF32TF32_SS_TNILNSO_7ScaleInE1ELSQ_1EEEEEENS4_6LayoutINS5_IJNSA_ILi2EEESB_SB_EEENS5_IJSB_NSA_ILi0EEESW_EEEEENS5_IJNS4_10UnderscoreESZ_SZ_EEEEENS4_13SM90_TMA_LOADENS4_14ComposedLayoutINS4_7SwizzleILi3ELi4ELi3EEENS4_18smem_ptr_flag_bitsILi32EEENST_INS5_IJNSA_ILi8EEESH_EEENS5_IJSH_SB_EEEEEEEvNS4_8identityES12_S1C_vS1D_EENS_8epilogue10collective6detail29Sm90TmaWarpSpecializedAdapterINS1G_15DefaultEpilogueISJ_SK_SK_NS1F_6thread17LinearCombinationISJ_Li1EffLNS1K_9ScaleType4KindE0ELNS_15FloatRoundStyleE2ESJ_EENS1_15EpilogueDefaultEEEEEvvEEEEvNT_6ParamsE)
        /*0014*/ 	.word	0x00000000


	//----- nvinfo : EIATTR_MIN_STACK_SIZE
	.align		4
.L_17:
        /*0018*/ 	.byte	0x04, 0x12
        /*001a*/ 	.short	(.L_19 - .L_18)
	.align		4
.L_18:
        /*001c*/ 	.word	index@(_ZN7cutlass13device_kernelINS_4gemm6kernel13GemmUniversalIN4cute5tupleIJiiiiEEENS1_10collective13CollectiveMmaINS1_34MainloopSm90TmaGmmaWarpSpecializedILi7ENS5_IJNS4_1CILi1EEESB_SB_EEENS1_35KernelTmaWarpSpecializedCooperativeEEENS5_IJNSA_ILi128EEENSA_ILi256EEENSA_ILi32EEEEEENS_10tfloat32_tENS5_IJlSB_lEEESJ_SK_NS4_8TiledMMAINS4_8MMA_AtomIJNS4_4SM904GMMA30MMA_64x256x8_F32TF32TF32_SS_TNILNSO_7ScaleInE1ELSQ_1EEEEEENS4_6LayoutINS5_IJNSA_ILi2EEESB_SB_EEENS5_IJSB_NSA_ILi0EEESW_EEEEENS5_IJNS4_10UnderscoreESZ_SZ_EEEEENS4_13SM90_TMA_LOADENS4_14ComposedLayoutINS4_7SwizzleILi3ELi4ELi3EEENS4_18smem_ptr_flag_bitsILi32EEENST_INS5_IJNSA_ILi8EEESH_EEENS5_IJSH_SB_EEEEEEEvNS4_8identityES12_S1C_vS1D_EENS_8epilogue10collective6detail29Sm90TmaWarpSpecializedAdapterINS1G_15DefaultEpilogueISJ_SK_SK_NS1F_6thread17LinearCombinationISJ_Li1EffLNS1K_9ScaleType4KindE0ELNS_15FloatRoundStyleE2ESJ_EENS1_15EpilogueDefaultEEEEEvvEEEEvNT_6ParamsE)
        /*0020*/ 	.word	0x00000000
.L_19:


//--------------------- .nv.compat                --------------------------
	.section	.nv.compat,"",@"SHT_CUDA_COMPAT_INFO"
	.align	4
        /*0000*/ 	.byte	0x02, 0x09, 0x01, 0x00, 0x02, 0x02, 0x04, 0x00, 0x02, 0x05, 0x05, 0x00, 0x03, 0x07, 0x01, 0x01
        /*0010*/ 	.byte	0x02, 0x03, 0x01, 0x00, 0x02, 0x06, 0x01, 0x00, 0x04, 0x0b, 0x08, 0x00, 0x00, 0x00, 0x00, 0x00
        /*0020*/ 	.byte	0x00, 0x00, 0x00, 0x00


//--------------------- .nv.info._ZN7cutlass13device_kernelINS_4gemm6kernel13GemmUniversalIN4cute5tupleIJiiiiEEENS1_10collective13CollectiveMmaINS1_34MainloopSm90TmaGmmaWarpSpecializedILi7ENS5_IJNS4_1CILi1EEESB_SB_EEENS1_35KernelTmaWarpSpecializedCooperativeEEENS5_IJNSA_ILi128EEENSA_ILi256EEENSA_ILi32EEEEEENS_10tfloat32_tENS5_IJlSB_lEEESJ_SK_NS4_8TiledMMAINS4_8MMA_AtomIJNS4_4SM904GMMA30MMA_64x256x8_F32TF32TF32_SS_TNILNSO_7ScaleInE1ELSQ_1EEEEEENS4_6LayoutINS5_IJNSA_ILi2EEESB_SB_EEENS5_IJSB_NSA_ILi0EEESW_EEEEENS5_IJNS4_10UnderscoreESZ_SZ_EEEEENS4_13SM90_TMA_LOADENS4_14ComposedLayoutINS4_7SwizzleILi3ELi4ELi3EEENS4_18smem_ptr_flag_bitsILi32EEENST_INS5_IJNSA_ILi8EEESH_EEENS5_IJSH_SB_EEEEEEEvNS4_8identityES12_S1C_vS1D_EENS_8epilogue10collective6detail29Sm90TmaWarpSpecializedAdapterINS1G_15DefaultEpilogueISJ_SK_SK_NS1F_6thread17LinearCombinationISJ_Li1EffLNS1K_9ScaleType4KindE0ELNS_15FloatRoundStyleE2ESJ_EENS1_15EpilogueDefaultEEEEEvvEEEEvNT_6ParamsE --------------------------
	.section	.nv.info._ZN7cutlass13device_kernelINS_4gemm6kernel13GemmUniversalIN4cute5tupleIJiiiiEEENS1_10collective13CollectiveMmaINS1_34MainloopSm90TmaGmmaWarpSpecializedILi7ENS5_IJNS4_1CILi1EEESB_SB_EEENS1_35KernelTmaWarpSpecializedCooperativeEEENS5_IJNSA_ILi128EEENSA_ILi256EEENSA_ILi32EEEEEENS_10tfloat32_tENS5_IJlSB_lEEESJ_SK_NS4_8TiledMMAINS4_8MMA_AtomIJNS4_4SM904GMMA30MMA_64x256x8_F32TF32TF32_SS_TNILNSO_7ScaleInE1ELSQ_1EEEEEENS4_6LayoutINS5_IJNSA_ILi2EEESB_SB_EEENS5_IJSB_NSA_ILi0EEESW_EEEEENS5_IJNS4_10UnderscoreESZ_SZ_EEEEENS4_13SM90_TMA_LOADENS4_14ComposedLayoutINS4_7SwizzleILi3ELi4ELi3EEENS4_18smem_ptr_flag_bitsILi32EEENST_INS5_IJNSA_ILi8EEESH_EEENS5_IJSH_SB_EEEEEEEvNS4_8identityES12_S1C_vS1D_EENS_8epilogue10collective6detail29Sm90TmaWarpSpecializedAdapterINS1G_15DefaultEpilogueISJ_SK_SK_NS1F_6thread17LinearCombinationISJ_Li1EffLNS1K_9ScaleType4KindE0ELNS_15FloatRoundStyleE2ESJ_EENS1_15EpilogueDefaultEEEEEvvEEEEvNT_6ParamsE,"",@"SHT_CUDA_INFO"
	.sectionflags	@""
	.align	4


	//----- nvinfo : EIATTR_CUDA_API_VERSION
	.align		4
        /*0000*/ 	.byte	0x04, 0x37
        /*0002*/ 	.short	(.L_21 - .L_20)
.L_20:
        /*0004*/ 	.word	0x00000082


	//----- nvinfo : EIATTR_KPARAM_INFO
	.align		4
.L_21:
        /*0008*/ 	.byte	0x04, 0x17
        /*000a*/ 	.short	(.L_23 - .L_22)
.L_22:
        /*000c*/ 	.word	0x00000000
        /*0010*/ 	.short	0x0000
        /*0012*/ 	.short	0x0070
        /*0014*/ 	.byte	0x00, 0xf0, 0x01, 0x10


	//----- nvinfo : EIATTR_SPARSE_MMA_MASK
	.align		4
.L_23:
        /*0018*/ 	.byte	0x03, 0x50
        /*001a*/ 	.short	0x0000


	//----- nvinfo : EIATTR_MAXREG_COUNT
	.align		4
        /*001c*/ 	.byte	0x03, 0x1b
        /*001e*/ 	.short	0x00a8


	//----- nvinfo : EIATTR_NUM_BARRIERS
	.align		4
        /*0020*/ 	.byte	0x02, 0x4c
        /*0022*/ 	.byte	0x01
	.zero		1


	//----- nvinfo : EIATTR_EXTERNS
	.align		4
        /*0024*/ 	.byte	0x04, 0x0f
        /*0026*/ 	.short	(.L_25 - .L_24)


	//   ....[0]....
	.align		4
.L_24:
        /*0028*/ 	.word	index@(__assertfail)


	//----- nvinfo : EIATTR_MERCURY_ISA_VERSION
	.align		4
.L_25:
        /*002c*/ 	.byte	0x03, 0x5f
        /*002e*/ 	.short	0x0101


	//----- nvinfo : EIATTR_INT_WARP_WIDE_INSTR_OFFSETS
	.align		4
        /*0030*/ 	.byte	0x04, 0x31
        /*0032*/ 	.short	(.L_27 - .L_26)


	//   ....[0]....
.L_26:
        /*0034*/ 	.word	0x00000410


	//   ....[1]....
        /*0038*/ 	.word	0x00000440


	//   ....[2]....
        /*003c*/ 	.word	0x00000520


	//----- nvinfo : EIATTR_COOP_GROUP_MASK_REGIDS
	.align		4
.L_27:
        /*0040*/ 	.byte	0x04, 0x29
        /*0042*/ 	.short	(.L_29 - .L_28)


	//   ....[0]....
.L_28:
        /*0044*/ 	.word	0xffffffff


	//   ....[1]....
        /*0048*/ 	.word	0xffffffff


	//   ....[2]....
        /*004c*/ 	.word	0xffffffff


	//   ....[3]....
        /*0050*/ 	.word	0xffffffff


	//   ....[4]....
        /*0054*/ 	.word	0xffffffff


	//----- nvinfo : EIATTR_COOP_GROUP_INSTR_OFFSETS
	.align		4
.L_29:
        /*0058*/ 	.byte	0x04, 0x28
        /*005a*/ 	.short	(.L_31 - .L_30)


	//   ....[0]....
.L_30:
        /*005c*/ 	.word	0x00000060


	//   ....[1]....
        /*0060*/ 	.word	0x00000070


	//   ....[2]....
        /*0064*/ 	.word	0x00000130


	//   ....[3]....
        /*0068*/ 	.word	0x00000320


	//   ....[4]....
        /*006c*/ 	.word	0x00000fd0


	//----- nvinfo : EIATTR_REG_RECONFIG
	.align		4
.L_31:
        /*0070*/ 	.byte	0x01, 0x54
	.zero		2


	//----- nvinfo : EIATTR_SYSCALL_OFFSETS
	.align		4
        /*0074*/ 	.byte	0x04, 0x46
        /*0076*/ 	.short	(.L_33 - .L_32)


	//   ....[0]....
.L_32:
        /*0078*/ 	.word	0x00001190


	//----- nvinfo : EIATTR_MBARRIER_INSTR_OFFSETS
	.align		4
.L_33:
        /*007c*/ 	.byte	0x04, 0x39
        /*007e*/ 	.short	(.L_35 - .L_34)


	//   ....[0]....
.L_34:
        /*0080*/ 	.word	0x00000230
        /*0084*/ 	.word	0x000000ff
        /*0088*/ 	.word	0x00000000
        /*008c*/ 	.short	0x0100
        /*008e*/ 	.byte	0x08
	.zero		1


	//   ....[1]....
        /*0090*/ 	.word	0x00000240
        /*0094*/ 	.word	0x000000ff
        /*0098*/ 	.word	0x00000038
        /*009c*/ 	.short	0x0100
        /*009e*/ 	.byte	0x08
	.zero		1


	//   ....[2]....
        /*00a0*/ 	.word	0x00000250
        /*00a4*/ 	.word	0x000000ff
        /*00a8*/ 	.word	0x00000008
        /*00ac*/ 	.short	0x0100
        /*00ae*/ 	.byte	0x08
	.zero		1


	//   ....[3]....
        /*00b0*/ 	.word	0x00000260
        /*00b4*/ 	.word	0x000000ff
        /*00b8*/ 	.word	0x00000040
        /*00bc*/ 	.short	0x0100
        /*00be*/ 	.byte	0x08
	.zero		1


	//   ....[4]....
        /*00c0*/ 	.word	0x00000270
        /*00c4*/ 	.word	0x000000ff
        /*00c8*/ 	.word	0x00000010
        /*00cc*/ 	.short	0x0100
        /*00ce*/ 	.byte	0x08
	.zero		1


	//   ....[5]....
        /*00d0*/ 	.word	0x00000280
        /*00d4*/ 	.word	0x000000ff
        /*00d8*/ 	.word	0x00000048
        /*00dc*/ 	.short	0x0100
        /*00de*/ 	.byte	0x08
	.zero		1


	//   ....[6]....
        /*00e0*/ 	.word	0x00000290
        /*00e4*/ 	.word	0x000000ff
        /*00e8*/ 	.word	0x00000018
        /*00ec*/ 	.short	0x0100
        /*00ee*/ 	.byte	0x08
	.zero		1


	//   ....[7]....
        /*00f0*/ 	.word	0x000002a0
        /*00f4*/ 	.word	0x000000ff
        /*00f8*/ 	.word	0x00000050
        /*00fc*/ 	.short	0x0100
        /*00fe*/ 	.byte	0x08
	.zero		1


	//   ....[8]....
        /*0100*/ 	.word	0x000002b0
        /*0104*/ 	.word	0x000000ff
        /*0108*/ 	.word	0x00000020
        /*010c*/ 	.short	0x0100
        /*010e*/ 	.byte	0x08
	.zero		1


	//   ....[9]....
        /*0110*/ 	.word	0x000002c0
        /*0114*/ 	.word	0x000000ff
        /*0118*/ 	.word	0x00000058
        /*011c*/ 	.short	0x0100
        /*011e*/ 	.byte	0x08
	.zero		1


	//   ....[10]....
        /*0120*/ 	.word	0x000002d0
        /*0124*/ 	.word	0x000000ff
        /*0128*/ 	.word	0x00000028
        /*012c*/ 	.short	0x0100
        /*012e*/ 	.byte	0x08
	.zero		1


	//   ....[11]....
        /*0130*/ 	.word	0x000002e0
        /*0134*/ 	.word	0x000000ff
        /*0138*/ 	.word	0x00000060
        /*013c*/ 	.short	0x0100
        /*013e*/ 	.byte	0x08
	.zero		1


	//   ....[12]....
        /*0140*/ 	.word	0x000002f0
        /*0144*/ 	.word	0x000000ff
        /*0148*/ 	.word	0x00000030
        /*014c*/ 	.short	0x0100
        /*014e*/ 	.byte	0x08
	.zero		1


	//   ....[13]....
        /*0150*/ 	.word	0x00000300
        /*0154*/ 	.word	0x000000ff
        /*0158*/ 	.word	0x00000068
        /*015c*/ 	.short	0x0100
        /*015e*/ 	.byte	0x08
	.zero		1


	//   ....[14]....
        /*0160*/ 	.word	0x00000590
        /*0164*/ 	.word	0x000000ff
        /*0168*/ 	.word	0x00000080
        /*016c*/ 	.short	0x0100
        /*016e*/ 	.byte	0x06
	.zero		1


	//   ....[15]....
        /*0170*/ 	.word	0x000005f0
        /*0174*/ 	.word	0x000000ff
        /*0178*/ 	.word	0x00000088
        /*017c*/ 	.short	0x0100
        /*017e*/ 	.byte	0x06
	.zero		1


	//   ....[16]....
        /*0180*/ 	.word	0x00001210
        /*0184*/ 	.word	0x00000003
        /*0188*/ 	.word	0x00000000
        /*018c*/ 	.short	0x010a
        /*018e*/ 	.byte	0x3f
	.zero		1


	//   ....[17]....
        /*0190*/ 	.word	0x00001250
        /*0194*/ 	.word	0x00000003
        /*0198*/ 	.word	0x00000000
        /*019c*/ 	.short	0x010a
        /*019e*/ 	.byte	0x3f
	.zero		1


	//   ....[18]....
        /*01a0*/ 	.word	0x00001620
        /*01a4*/ 	.word	0x000000ff
        /*01a8*/ 	.word	0x00000000
        /*01ac*/ 	.short	0x010a
        /*01ae*/ 	.byte	0x08
	.zero		1


	//   ....[19]....
        /*01b0*/ 	.word	0x00001660
        /*01b4*/ 	.word	0x000000ff
        /*01b8*/ 	.word	0x00000000
        /*01bc*/ 	.short	0x010a
        /*01be*/ 	.byte	0x08
	.zero		1


	//   ....[20]....
        /*01c0*/ 	.word	0x000018f0
        /*01c4*/ 	.word	0x000000ff
        /*01c8*/ 	.word	0x00000000
        /*01cc*/ 	.short	0x0101
        /*01ce*/ 	.byte	0x08
	.zero		1


	//   ....[21]....
        /*01d0*/ 	.word	0x00001b10
        /*01d4*/ 	.word	0x000000ff
        /*01d8*/ 	.word	0x00000000
        /*01dc*/ 	.short	0x0101
        /*01de*/ 	.byte	0x04
	.zero		1


	//   ....[22]....
        /*01e0*/ 	.word	0x0000a990
        /*01e4*/ 	.word	0x0000000e
        /*01e8*/ 	.word	0x00000038
        /*01ec*/ 	.short	0x010a
        /*01ee*/ 	.byte	0x3f
	.zero		1


	//   ....[23]....
        /*01f0*/ 	.word	0x0000ad70
        /*01f4*/ 	.word	0x00000006
        /*01f8*/ 	.word	0x00000088
        /*01fc*/ 	.short	0x0101
        /*01fe*/ 	.byte	0x3f
	.zero		1


	//   ....[24]....
        /*0200*/ 	.word	0x0000b460
        /*0204*/ 	.word	0x00000007
        /*0208*/ 	.word	0x00000000
        /*020c*/ 	.short	0x010a
        /*020e*/ 	.byte	0x3f
	.zero		1


	//   ....[25]....
        /*0210*/ 	.word	0x0000b4e0
        /*0214*/ 	.word	0x00000009
        /*0218*/ 	.word	0x00000000
        /*021c*/ 	.short	0x010a
        /*021e*/ 	.byte	0x3f
	.zero		1


	//   ....[26]....
        /*0220*/ 	.word	0x0000b570
        /*0224*/ 	.word	0x00000006
        /*0228*/ 	.word	0x00000000
        /*022c*/ 	.short	0x010a
        /*022e*/ 	.byte	0x3f
	.zero		1


	//   ....[27]....
        /*0230*/ 	.word	0x0000b600
        /*0234*/ 	.word	0x00000009
        /*0238*/ 	.word	0x00000000
        /*023c*/ 	.short	0x010a
        /*023e*/ 	.byte	0x3f
	.zero		1


	//   ....[28]....
        /*0240*/ 	.word	0x0000b690
        /*0244*/ 	.word	0x00000006
        /*0248*/ 	.word	0x00000000
        /*024c*/ 	.short	0x010a
        /*024e*/ 	.byte	0x3f
	.zero		1


	//   ....[29]....
        /*0250*/ 	.word	0x0000b720
        /*0254*/ 	.word	0x00000009
        /*0258*/ 	.word	0x00000000
        /*025c*/ 	.short	0x010a
        /*025e*/ 	.byte	0x3f
	.zero		1


	//   ....[30]....
        /*0260*/ 	.word	0x0000b7b0
        /*0264*/ 	.word	0x00000003
        /*0268*/ 	.word	0x00000000
        /*026c*/ 	.short	0x010a
        /*026e*/ 	.byte	0x3f
	.zero		1


	//   ....[31]....
        /*0270*/ 	.word	0x0000b810
        /*0274*/ 	.word	0x00000003
        /*0278*/ 	.word	0x00000000
        /*027c*/ 	.short	0x010a
        /*027e*/ 	.byte	0x3f
	.zero		1


	//   ....[32]....
        /*0280*/ 	.word	0x0000b870
        /*0284*/ 	.word	0x00000004
        /*0288*/ 	.word	0x00000000
        /*028c*/ 	.short	0x010a
        /*028e*/ 	.byte	0x3f
	.zero		1


	//   ....[33]....
        /*0290*/ 	.word	0x0000b940
        /*0294*/ 	.word	0x0000000e
        /*0298*/ 	.word	0x00000038
        /*029c*/ 	.short	0x010a
        /*029e*/ 	.byte	0x3f
	.zero		1


	//   ....[34]....
        /*02a0*/ 	.word	0x0000ba10
        /*02a4*/ 	.word	0x00000007
        /*02a8*/ 	.word	0x00000000
        /*02ac*/ 	.short	0x010a
        /*02ae*/ 	.byte	0x3f
	.zero		1


	//   ....[35]....
        /*02b0*/ 	.word	0x0000ba60
        /*02b4*/ 	.word	0x00000009
        /*02b8*/ 	.word	0x00000000
        /*02bc*/ 	.short	0x010a
        /*02be*/ 	.byte	0x3f
	.zero		1


	//   ....[36]....
        /*02c0*/ 	.word	0x0000bab0
        /*02c4*/ 	.word	0x00000006
        /*02c8*/ 	.word	0x00000000
        /*02cc*/ 	.short	0x010a
        /*02ce*/ 	.byte	0x3f
	.zero		1


	//   ....[37]....
        /*02d0*/ 	.word	0x0000bb00
        /*02d4*/ 	.word	0x00000009
        /*02d8*/ 	.word	0x00000000
        /*02dc*/ 	.short	0x010a
        /*02de*/ 	.byte	0x3f
	.zero		1


	//   ....[38]....
        /*02e0*/ 	.word	0x0000bb50
        /*02e4*/ 	.word	0x00000006
        /*02e8*/ 	.word	0x00000000
        /*02ec*/ 	.short	0x010a
        /*02ee*/ 	.byte	0x3f
	.zero		1


	//   ....[39]....
        /*02f0*/ 	.word	0x0000bba0
        /*02f4*/ 	.word	0x00000009
        /*02f8*/ 	.word	0x00000000
        /*02fc*/ 	.short	0x010a
        /*02fe*/ 	.byte	0x3f
	.zero		1


	//----- nvinfo : EIATTR_NUM_MBARRIERS
	.align		4
.L_35:
        /*0300*/ 	.byte	0x03, 0x38
        /*0302*/ 	.short	0x0010


	//----- nvinfo : EIATTR_EXIT_INSTR_OFFSETS
	.align		4
        /*0304*/ 	.byte	0x04, 0x1c
        /*0306*/ 	.short	(.L_37 - .L_36)


	//   ....[0]....
.L_36:
        /*0308*/ 	.word	0x00000640


	//   ....[1]....
        /*030c*/ 	.word	0x00000f00


	//   ....[2]....
        /*0310*/ 	.word	0x0000a000


	//   ....[3]....
        /*0314*/ 	.word	0x0000a630


	//   ....[4]....
        /*0318*/ 	.word	0x0000b800


	//----- nvinfo : EIATTR_MAX_THREADS
	.align		4
.L_37:
        /*031c*/ 	.byte	0x04, 0x05
        /*031e*/ 	.short	(.L_39 - .L_38)
.L_38:
        /*0320*/ 	.word	0x00000180
        /*0324*/ 	.word	0x00000001
        /*0328*/ 	.word	0x00000001


	//----- nvinfo : EIATTR_CRS_STACK_SIZE
	.align		4
.L_39:
        /*032c*/ 	.byte	0x04, 0x1e
        /*032e*/ 	.short	(.L_41 - .L_40)
.L_40:
        /*0330*/ 	.word	0x00000000


	//----- nvinfo : EIATTR_CBANK_PARAM_SIZE
	.align		4
.L_41:
        /*0334*/ 	.byte	0x03, 0x19
        /*0336*/ 	.short	0x0470


	//----- nvinfo : EIATTR_PARAM_CBANK
	.align		4
        /*0338*/ 	.byte	0x04, 0x0a
        /*033a*/ 	.short	(.L_43 - .L_42)
	.align		4
.L_42:
        /*033c*/ 	.word	index@(.nv.constant0._ZN7cutlass13device_kernelINS_4gemm6kernel13GemmUniversalIN4cute5tupleIJiiiiEEENS1_10collective13CollectiveMmaINS1_34MainloopSm90TmaGmmaWarpSpecializedILi7ENS5_IJNS4_1CILi1EEESB_SB_EEENS1_35KernelTmaWarpSpecializedCooperativeEEENS5_IJNSA_ILi128EEENSA_ILi256EEENSA_ILi32EEEEEENS_10tfloat32_tENS5_IJlSB_lEEESJ_SK_NS4_8TiledMMAINS4_8MMA_AtomIJNS4_4SM904GMMA30MMA_64x256x8_F32TF32TF32_SS_TNILNSO_7ScaleInE1ELSQ_1EEEEEENS4_6LayoutINS5_IJNSA_ILi2EEESB_SB_EEENS5_IJSB_NSA_ILi0EEESW_EEEEENS5_IJNS4_10UnderscoreESZ_SZ_EEEEENS4_13SM90_TMA_LOADENS4_14ComposedLayoutINS4_7SwizzleILi3ELi4ELi3EEENS4_18smem_ptr_flag_bitsILi32EEENST_INS5_IJNSA_ILi8EEESH_EEENS5_IJSH_SB_EEEEEEEvNS4_8identityES12_S1C_vS1D_EENS_8epilogue10collective6detail29Sm90TmaWarpSpecializedAdapterINS1G_15DefaultEpilogueISJ_SK_SK_NS1F_6thread17LinearCombinationISJ_Li1EffLNS1K_9ScaleType4KindE0ELNS_15FloatRoundStyleE2ESJ_EENS1_15EpilogueDefaultEEEEEvvEEEEvNT_6ParamsE)
        /*0340*/ 	.short	0x0210
        /*0342*/ 	.short	0x0470


	//----- nvinfo : EIATTR_SW_WAR
	.align		4
.L_43:
        /*0344*/ 	.byte	0x04, 0x36
        /*0346*/ 	.short	(.L_45 - .L_44)
.L_44:
        /*0348*/ 	.word	0x00000008
.L_45:


//--------------------- .nv.callgraph             --------------------------
	.section	.nv.callgraph,"",@"SHT_CUDA_CALLGRAPH"
	.align	4
	.sectionentsize	8
	.align		4
        /*0000*/ 	.word	0x00000000
	.align		4
        /*0004*/ 	.word	0xffffffff
	.align		4
        /*0008*/ 	.word	index@(_ZN7cutlass13device_kernelINS_4gemm6kernel13GemmUniversalIN4cute5tupleIJiiiiEEENS1_10collective13CollectiveMmaINS1_34MainloopSm90TmaGmmaWarpSpecializedILi7ENS5_IJNS4_1CILi1EEESB_SB_EEENS1_35KernelTmaWarpSpecializedCooperativeEEENS5_IJNSA_ILi128EEENSA_ILi256EEENSA_ILi32EEEEEENS_10tfloat32_tENS5_IJlSB_lEEESJ_SK_NS4_8TiledMMAINS4_8MMA_AtomIJNS4_4SM904GMMA30MMA_64x256x8_F32TF32TF32_SS_TNILNSO_7ScaleInE1ELSQ_1EEEEEENS4_6LayoutINS5_IJNSA_ILi2EEESB_SB_EEENS5_IJSB_NSA_ILi0EEESW_EEEEENS5_IJNS4_10UnderscoreESZ_SZ_EEEEENS4_13SM90_TMA_LOADENS4_14ComposedLayoutINS4_7SwizzleILi3ELi4ELi3EEENS4_18smem_ptr_flag_bitsILi32EEENST_INS5_IJNSA_ILi8EEESH_EEENS5_IJSH_SB_EEEEEEEvNS4_8identityES12_S1C_vS1D_EENS_8epilogue10collective6detail29Sm90TmaWarpSpecializedAdapterINS1G_15DefaultEpilogueISJ_SK_SK_NS1F_6thread17LinearCombinationISJ_Li1EffLNS1K_9ScaleType4KindE0ELNS_15FloatRoundStyleE2ESJ_EENS1_15EpilogueDefaultEEEEEvvEEEEvNT_6ParamsE)
	.align		4
        /*000c*/ 	.word	index@(__assertfail)
	.align		4
        /*0010*/ 	.word	0x00000000
	.align		4
        /*0014*/ 	.word	0xfffffffe
	.align		4
        /*0018*/ 	.word	0x00000000
	.align		4
        /*001c*/ 	.word	0xfffffffd
	.align		4
        /*0020*/ 	.word	0x00000000
	.align		4
        /*0024*/ 	.word	0xfffffffc


//--------------------- .nv.constant4             --------------------------
	.section	.nv.constant4,"a",@progbits
	.align	8
	.align		8
.nv.constant4:
        /*0000*/ 	.dword	__assertfail
	.align		8
        /*0008*/ 	.dword	__unnamed_1
	.align		8
        /*0010*/ 	.dword	_ZN40_INTERNAL_faaf0403_4_k_cu_e7f3c94a_181404cuda3std3__45__cpo5beginE
	.align		8
        /*0018*/ 	.dword	_ZN40_INTERNAL_faaf0403_4_k_cu_e7f3c94a_181404cuda3std3__45__cpo3endE
	.align		8
        /*0020*/ 	.dword	_ZN40_INTERNAL_faaf0403_4_k_cu_e7f3c94a_181404cuda3std3__45__cpo6cbeginE
	.align		8
        /*0028*/ 	.dword	_ZN40_INTERNAL_faaf0403_4_k_cu_e7f3c94a_181404cuda3std3__45__cpo4cendE
	.align		8
        /*0030*/ 	.dword	_ZN40_INTERNAL_faaf0403_4_k_cu_e7f3c94a_181404cuda3std3__442_GLOBAL__N__faaf0403_4_k_cu_e7f3c94a_181406ignoreE
	.align		8
        /*0038*/ 	.dword	_ZN40_INTERNAL_faaf0403_4_k_cu_e7f3c94a_181404cuda3std3__419piecewise_constructE
	.align		8
        /*0040*/ 	.dword	_ZN40_INTERNAL_faaf0403_4_k_cu_e7f3c94a_181404cuda3std3__48in_placeE
	.align		8
        /*0048*/ 	.dword	_ZN40_INTERNAL_faaf0403_4_k_cu_e7f3c94a_181404cuda3std6ranges3__45__cpo4swapE
	.align		8
        /*0050*/ 	.dword	_ZN40_INTERNAL_faaf0403_4_k_cu_e7f3c94a_181404cuda3std6ranges3__45__cpo9iter_moveE
	.align		8
        /*0058*/ 	.dword	_ZN40_INTERNAL_faaf0403_4_k_cu_e7f3c94a_181404cute7productE
	.align		8
        /*0060*/ 	.dword	_ZN40_INTERNAL_faaf0403_4_k_cu_e7f3c94a_181404cute1_E
	.align		8
        /*0068*/ 	.dword	$str$22
	.align		8
        /*0070*/ 	.dword	$str$23


//--------------------- .text._ZN7cutlass13device_kernelINS_4gemm6kernel13GemmUniversalIN4cute5tupleIJiiiiEEENS1_10collective13CollectiveMmaINS1_34MainloopSm90TmaGmmaWarpSpecializedILi7ENS5_IJNS4_1CILi1EEESB_SB_EEENS1_35KernelTmaWarpSpecializedCooperativeEEENS5_IJNSA_ILi128EEENSA_ILi256EEENSA_ILi32EEEEEENS_10tfloat32_tENS5_IJlSB_lEEESJ_SK_NS4_8TiledMMAINS4_8MMA_AtomIJNS4_4SM904GMMA30MMA_64x256x8_F32TF32TF32_SS_TNILNSO_7ScaleInE1ELSQ_1EEEEEENS4_6LayoutINS5_IJNSA_ILi2EEESB_SB_EEENS5_IJSB_NSA_ILi0EEESW_EEEEENS5_IJNS4_10UnderscoreESZ_SZ_EEEEENS4_13SM90_TMA_LOADENS4_14ComposedLayoutINS4_7SwizzleILi3ELi4ELi3EEENS4_18smem_ptr_flag_bitsILi32EEENST_INS5_IJNSA_ILi8EEESH_EEENS5_IJSH_SB_EEEEEEEvNS4_8identityES12_S1C_vS1D_EENS_8epilogue10collective6detail29Sm90TmaWarpSpecializedAdapterINS1G_15DefaultEpilogueISJ_SK_SK_NS1F_6thread17LinearCombinationISJ_Li1EffLNS1K_9ScaleType4KindE0ELNS_15FloatRoundStyleE2ESJ_EENS1_15EpilogueDefaultEEEEEvvEEEEvNT_6ParamsE --------------------------
	.section	.text._ZN7cutlass13device_kernelINS_4gemm6kernel13GemmUniversalIN4cute5tupleIJiiiiEEENS1_10collective13CollectiveMmaINS1_34MainloopSm90TmaGmmaWarpSpecializedILi7ENS5_IJNS4_1CILi1EEESB_SB_EEENS1_35KernelTmaWarpSpecializedCooperativeEEENS5_IJNSA_ILi128EEENSA_ILi256EEENSA_ILi32EEEEEENS_10tfloat32_tENS5_IJlSB_lEEESJ_SK_NS4_8TiledMMAINS4_8MMA_AtomIJNS4_4SM904GMMA30MMA_64x256x8_F32TF32TF32_SS_TNILNSO_7ScaleInE1ELSQ_1EEEEEENS4_6LayoutINS5_IJNSA_ILi2EEESB_SB_EEENS5_IJSB_NSA_ILi0EEESW_EEEEENS5_IJNS4_10UnderscoreESZ_SZ_EEEEENS4_13SM90_TMA_LOADENS4_14ComposedLayoutINS4_7SwizzleILi3ELi4ELi3EEENS4_18smem_ptr_flag_bitsILi32EEENST_INS5_IJNSA_ILi8EEESH_EEENS5_IJSH_SB_EEEEEEEvNS4_8identityES12_S1C_vS1D_EENS_8epilogue10collective6detail29Sm90TmaWarpSpecializedAdapterINS1G_15DefaultEpilogueISJ_SK_SK_NS1F_6thread17LinearCombinationISJ_Li1EffLNS1K_9ScaleType4KindE0ELNS_15FloatRoundStyleE2ESJ_EENS1_15EpilogueDefaultEEEEEvvEEEEvNT_6ParamsE,"ax",@progbits
	.align	128
.text._ZN7cutlass13device_kernelINS_4gemm6kernel13GemmUniversalIN4cute5tupleIJiiiiEEENS1_10collective13CollectiveMmaINS1_34MainloopSm90TmaGmmaWarpSpecializedILi7ENS5_IJNS4_1CILi1EEESB_SB_EEENS1_35KernelTmaWarpSpecializedCooperativeEEENS5_IJNSA_ILi128EEENSA_ILi256EEENSA_ILi32EEEEEENS_10tfloat32_tENS5_IJlSB_lEEESJ_SK_NS4_8TiledMMAINS4_8MMA_AtomIJNS4_4SM904GMMA30MMA_64x256x8_F32TF32TF32_SS_TNILNSO_7ScaleInE1ELSQ_1EEEEEENS4_6LayoutINS5_IJNSA_ILi2EEESB_SB_EEENS5_IJSB_NSA_ILi0EEESW_EEEEENS5_IJNS4_10UnderscoreESZ_SZ_EEEEENS4_13SM90_TMA_LOADENS4_14ComposedLayoutINS4_7SwizzleILi3ELi4ELi3EEENS4_18smem_ptr_flag_bitsILi32EEENST_INS5_IJNSA_ILi8EEESH_EEENS5_IJSH_SB_EEEEEEEvNS4_8identityES12_S1C_vS1D_EENS_8epilogue10collective6detail29Sm90TmaWarpSpecializedAdapterINS1G_15DefaultEpilogueISJ_SK_SK_NS1F_6thread17LinearCombinationISJ_Li1EffLNS1K_9ScaleType4KindE0ELNS_15FloatRoundStyleE2ESJ_EENS1_15EpilogueDefaultEEEEEvvEEEEvNT_6ParamsE:
        .type           _ZN7cutlass13device_kernelINS_4gemm6kernel13GemmUniversalIN4cute5tupleIJiiiiEEENS1_10collective13CollectiveMmaINS1_34MainloopSm90TmaGmmaWarpSpecializedILi7ENS5_IJNS4_1CILi1EEESB_SB_EEENS1_35KernelTmaWarpSpecializedCooperativeEEENS5_IJNSA_ILi128EEENSA_ILi256EEENSA_ILi32EEEEEENS_10tfloat32_tENS5_IJlSB_lEEESJ_SK_NS4_8TiledMMAINS4_8MMA_AtomIJNS4_4SM904GMMA30MMA_64x256x8_F32TF32TF32_SS_TNILNSO_7ScaleInE1ELSQ_1EEEEEENS4_6LayoutINS5_IJNSA_ILi2EEESB_SB_EEENS5_IJSB_NSA_ILi0EEESW_EEEEENS5_IJNS4_10UnderscoreESZ_SZ_EEEEENS4_13SM90_TMA_LOADENS4_14ComposedLayoutINS4_7SwizzleILi3ELi4ELi3EEENS4_18smem_ptr_flag_bitsILi32EEENST_INS5_IJNSA_ILi8EEESH_EEENS5_IJSH_SB_EEEEEEEvNS4_8identityES12_S1C_vS1D_EENS_8epilogue10collective6detail29Sm90TmaWarpSpecializedAdapterINS1G_15DefaultEpilogueISJ_SK_SK_NS1F_6thread17LinearCombinationISJ_Li1EffLNS1K_9ScaleType4KindE0ELNS_15FloatRoundStyleE2ESJ_EENS1_15EpilogueDefaultEEEEEvvEEEEvNT_6ParamsE,@function
        .size           _ZN7cutlass13device_kernelINS_4gemm6kernel13GemmUniversalIN4cute5tupleIJiiiiEEENS1_10collective13CollectiveMmaINS1_34MainloopSm90TmaGmmaWarpSpecializedILi7ENS5_IJNS4_1CILi1EEESB_SB_EEENS1_35KernelTmaWarpSpecializedCooperativeEEENS5_IJNSA_ILi128EEENSA_ILi256EEENSA_ILi32EEEEEENS_10tfloat32_tENS5_IJlSB_lEEESJ_SK_NS4_8TiledMMAINS4_8MMA_AtomIJNS4_4SM904GMMA30MMA_64x256x8_F32TF32TF32_SS_TNILNSO_7ScaleInE1ELSQ_1EEEEEENS4_6LayoutINS5_IJNSA_ILi2EEESB_SB_EEENS5_IJSB_NSA_ILi0EEESW_EEEEENS5_IJNS4_10UnderscoreESZ_SZ_EEEEENS4_13SM90_TMA_LOADENS4_14ComposedLayoutINS4_7SwizzleILi3ELi4ELi3EEENS4_18smem_ptr_flag_bitsILi32EEENST_INS5_IJNSA_ILi8EEESH_EEENS5_IJSH_SB_EEEEEEEvNS4_8identityES12_S1C_vS1D_EENS_8epilogue10collective6detail29Sm90TmaWarpSpecializedAdapterINS1G_15DefaultEpilogueISJ_SK_SK_NS1F_6thread17LinearCombinationISJ_Li1EffLNS1K_9ScaleType4KindE0ELNS_15FloatRoundStyleE2ESJ_EENS1_15EpilogueDefaultEEEEEvvEEEEvNT_6ParamsE,(.L_x_328 - _ZN7cutlass13device_kernelINS_4gemm6kernel13GemmUniversalIN4cute5tupleIJiiiiEEENS1_10collective13CollectiveMmaINS1_34MainloopSm90TmaGmmaWarpSpecializedILi7ENS5_IJNS4_1CILi1EEESB_SB_EEENS1_35KernelTmaWarpSpecializedCooperativeEEENS5_IJNSA_ILi128EEENSA_ILi256EEENSA_ILi32EEEEEENS_10tfloat32_tENS5_IJlSB_lEEESJ_SK_NS4_8TiledMMAINS4_8MMA_AtomIJNS4_4SM904GMMA30MMA_64x256x8_F32TF32TF32_SS_TNILNSO_7ScaleInE1ELSQ_1EEEEEENS4_6LayoutINS5_IJNSA_ILi2EEESB_SB_EEENS5_IJSB_NSA_ILi0EEESW_EEEEENS5_IJNS4_10UnderscoreESZ_SZ_EEEEENS4_13SM90_TMA_LOADENS4_14ComposedLayoutINS4_7SwizzleILi3ELi4ELi3EEENS4_18smem_ptr_flag_bitsILi32EEENST_INS5_IJNSA_ILi8EEESH_EEENS5_IJSH_SB_EEEEEEEvNS4_8identityES12_S1C_vS1D_EENS_8epilogue10collective6detail29Sm90TmaWarpSpecializedAdapterINS1G_15DefaultEpilogueISJ_SK_SK_NS1F_6thread17LinearCombinationISJ_Li1EffLNS1K_9ScaleType4KindE0ELNS_15FloatRoundStyleE2ESJ_EENS1_15EpilogueDefaultEEEEEvvEEEEvNT_6ParamsE)
        .other          _ZN7cutlass13device_kernelINS_4gemm6kernel13GemmUniversalIN4cute5tupleIJiiiiEEENS1_10collective13CollectiveMmaINS1_34MainloopSm90TmaGmmaWarpSpecializedILi7ENS5_IJNS4_1CILi1EEESB_SB_EEENS1_35KernelTmaWarpSpecializedCooperativeEEENS5_IJNSA_ILi128EEENSA_ILi256EEENSA_ILi32EEEEEENS_10tfloat32_tENS5_IJlSB_lEEESJ_SK_NS4_8TiledMMAINS4_8MMA_AtomIJNS4_4SM904GMMA30MMA_64x256x8_F32TF32TF32_SS_TNILNSO_7ScaleInE1ELSQ_1EEEEEENS4_6LayoutINS5_IJNSA_ILi2EEESB_SB_EEENS5_IJSB_NSA_ILi0EEESW_EEEEENS5_IJNS4_10UnderscoreESZ_SZ_EEEEENS4_13SM90_TMA_LOADENS4_14ComposedLayoutINS4_7SwizzleILi3ELi4ELi3EEENS4_18smem_ptr_flag_bitsILi32EEENST_INS5_IJNSA_ILi8EEESH_EEENS5_IJSH_SB_EEEEEEEvNS4_8identityES12_S1C_vS1D_EENS_8epilogue10collective6detail29Sm90TmaWarpSpecializedAdapterINS1G_15DefaultEpilogueISJ_SK_SK_NS1F_6thread17LinearCombinationISJ_Li1EffLNS1K_9ScaleType4KindE0ELNS_15FloatRoundStyleE2ESJ_EENS1_15EpilogueDefaultEEEEEvvEEEEvNT_6ParamsE,@"STO_CUDA_ENTRY STV_DEFAULT"
_ZN7cutlass13device_kernelINS_4gemm6kernel13GemmUniversalIN4cute5tupleIJiiiiEEENS1_10collective13CollectiveMmaINS1_34MainloopSm90TmaGmmaWarpSpecializedILi7ENS5_IJNS4_1CILi1EEESB_SB_EEENS1_35KernelTmaWarpSpecializedCooperativeEEENS5_IJNSA_ILi128EEENSA_ILi256EEENSA_ILi32EEEEEENS_10tfloat32_tENS5_IJlSB_lEEESJ_SK_NS4_8TiledMMAINS4_8MMA_AtomIJNS4_4SM904GMMA30MMA_64x256x8_F32TF32TF32_SS_TNILNSO_7ScaleInE1ELSQ_1EEEEEENS4_6LayoutINS5_IJNSA_ILi2EEESB_SB_EEENS5_IJSB_NSA_ILi0EEESW_EEEEENS5_IJNS4_10UnderscoreESZ_SZ_EEEEENS4_13SM90_TMA_LOADENS4_14ComposedLayoutINS4_7SwizzleILi3ELi4ELi3EEENS4_18smem_ptr_flag_bitsILi32EEENST_INS5_IJNSA_ILi8EEESH_EEENS5_IJSH_SB_EEEEEEEvNS4_8identityES12_S1C_vS1D_EENS_8epilogue10collective6detail29Sm90TmaWarpSpecializedAdapterINS1G_15DefaultEpilogueISJ_SK_SK_NS1F_6thread17LinearCombinationISJ_Li1EffLNS1K_9ScaleType4KindE0ELNS_15FloatRoundStyleE2ESJ_EENS1_15EpilogueDefaultEEEEEvvEEEEvNT_6ParamsE:
[----:B------:R-:W0:Y:S01]  /*0000*/  LDC R1, c[0x0][0x28] ;  /* 0x00000a00ff017b82 */ /* 0x000e220000000800 */
[----:B------:R-:W1:Y:S01]  /*0010*/  S2R R18, SR_TID.X ;  /* 0x0000000000127919 */ /* 0x000e620000002100 */
[----:B------:R-:W-:Y:S01]  /*0020*/  ELECT P0, URZ, PT ;  /* 0x00000000003f782f */ /* 0x000fe20003800000 */
[----:B------:R-:W-:Y:S01]  /*0030*/  BSSY B0, `(.L_x_0) ;  /* 0x000000f000007945 */ /* 0x000fe20003800000 */
[--C-:B-1----:R-:W-:Y:S02]  /*0040*/  SHF.R.U32.HI R0, RZ, 0x5, R18.reuse ;  /* 0x00000005ff007819 */ /* 0x102fe40000011612 */
[----:B------:R-:W-:-:S03]  /*0050*/  SHF.R.U32.HI R22, RZ, 0x7, R18 ;  /* 0x00000007ff167819 */ /* 0x000fc60000011612 */
[----:B------:R-:W1:Y:S04]  /*0060*/  SHFL.IDX PT, R5, R0, RZ, 0x1f ;  /* 0x00001fff00057589 */ /* 0x000e6800000e0000 */
[----:B------:R2:W3:Y:S01]  /*0070*/  SHFL.IDX PT, R8, R22, RZ, 0x1f ;  /* 0x00001fff16087589 */ /* 0x0004e200000e0000 */
[----:B-1----:R-:W-:-:S13]  /*0080*/  ISETP.NE.OR P0, PT, R5, RZ, !P0 ;  /* 0x000000ff0500720c */ /* 0x002fda0004705670 */
[----:B0-23--:R-:W-:Y:S05]  /*0090*/  @P0 BRA `(.L_x_1) ;  /* 0x0000000000200947 */ /* 0x00dfea0003800000 */
[----:B------:R-:W-:Y:S02]  /*00a0*/  ULDC.64 UR4, c[0x0][0x198] ;  /* 0x0000660000047ab9 */ /* 0x000fe40000000a00 */
[----:B------:R-:W-:Y:S02]  /*00b0*/  UIADD3 UR6, UP0, UR4, 0xf0, URZ ;  /* 0x000000f004067890 */ /* 0x000fe4000ff1e03f */
[----:B------:R-:W-:Y:S02]  /*00c0*/  UIADD3 UR4, UP1, UR4, 0x1f0, URZ ;  /* 0x000001f004047890 */ /* 0x000fe4000ff3e03f */
[----:B------:R-:W-:Y:S02]  /*00d0*/  UIADD3.X UR7, URZ, UR5, URZ, UP0, !UPT ;  /* 0x000000053f077290 */ /* 0x000fe400087fe43f */
[----:B------:R-:W-:-:S07]  /*00e0*/  UIADD3.X UR5, URZ, UR5, URZ, UP1, !UPT ;  /* 0x000000053f057290 */ /* 0x000fce0008ffe43f */
[----:B------:R0:W-:Y:S02]  /*00f0*/  UTMACCTL.PF [UR6] ;  /* 0x00000000060079b9 */ /* 0x0001e40008040000 */
[----:B------:R0:W-:Y:S02]  /*0100*/  UTMACCTL.PF [UR4] ;  /* 0x00000000040079b9 */ /* 0x0001e40008040000 */
[----:B0-----:R-:W-:Y:S01]  /*0110*/  NOP ;  /* 0x0000000000007918 */ /* 0x001fe20000000000 */
.L_x_1:
[----:B------:R-:W-:Y:S05]  /*0120*/  BSYNC B0 ;  /* 0x0000000000007941 */ /* 0x000fea0003800000 */
.L_x_0:
[----:B------:R-:W0:Y:S02]  /*0130*/  SHFL.IDX PT, R2, R0, RZ, 0x1f ;  /* 0x00001fff00027589 */ /* 0x000e2400000e0000 */
[----:B0-----:R-:W-:-:S13]  /*0140*/  ISETP.NE.AND P0, PT, R2, RZ, PT ;  /* 0x000000ff0200720c */ /* 0x001fda0003f05270 */
[----:B------:R-:W-:Y:S05]  /*0150*/  @P0 BRA `(.L_x_2) ;  /* 0x0000000000700947 */ /* 0x000fea0003800000 */
[----:B------:R-:W0:Y:S01]  /*0160*/  S2UR UR8, SR_CgaCtaId ;  /* 0x00000000000879c3 */ /* 0x000e220000008800 */
[----:B------:R-:W-:Y:S01]  /*0170*/  UMOV UR4, 0x400 ;  /* 0x0000040000047882 */ /* 0x000fe20000000000 */
[----:B------:R-:W-:Y:S01]  /*0180*/  UMOV UR5, 0x1 ;  /* 0x0000000100057882 */ /* 0x000fe20000000000 */
[----:B------:R-:W-:Y:S01]  /*0190*/  UMOV UR6, 0x100 ;  /* 0x0000010000067882 */ /* 0x000fe20000000000 */
[----:B------:R-:W-:Y:S01]  /*01a0*/  ELECT P0, URZ, PT ;  /* 0x00000000003f782f */ /* 0x000fe20003800000 */
[----:B------:R-:W-:-:S04]  /*01b0*/  UIADD3 UR6, -UR6, 0x100000, URZ ;  /* 0x0010000006067890 */ /* 0x000fc8000fffe13f */
[----:B------:R-:W-:Y:S02]  /*01c0*/  USHF.L.U32 UR7, UR6, 0xb, URZ ;  /* 0x0000000b06077899 */ /* 0x000fe4000800063f */
[----:B------:R-:W-:Y:S02]  /*01d0*/  USHF.L.U32 UR6, UR6, 0x1, URZ ;  /* 0x0000000106067899 */ /* 0x000fe4000800063f */
[----:B0-----:R-:W-:Y:S02]  /*01e0*/  ULEA UR8, UR8, UR4, 0x18 ;  /* 0x0000000408087291 */ /* 0x001fe4000f8ec03f */
[----:B------:R-:W-:-:S04]  /*01f0*/  UIADD3 UR4, -UR5, 0x100000, URZ ;  /* 0x0010000005047890 */ /* 0x000fc8000fffe13f */
[----:B------:R-:W-:Y:S02]  /*0200*/  USHF.L.U32 UR5, UR4, 0xb, URZ ;  /* 0x0000000b04057899 */ /* 0x000fe4000800063f */
[----:B------:R-:W-:Y:S01]  /*0210*/  USHF.L.U32 UR4, UR4, 0x1, URZ ;  /* 0x0000000104047899 */ /* 0x000fe2000800063f */
[----:B------:R-:W0:Y:S11]  /*0220*/  FENCE.VIEW.ASYNC.S ;  /* 0x00000000000073c6 */ /* 0x000e360000000000 */
[----:B0-----:R0:W1:Y:S01]  /*0230*/  SYNCS.EXCH.64 URZ, [UR8], UR4 ;  /* 0x00000004083f75b2 */ /* 0x0010620008000100 */
[----:B------:R0:W2:Y:S01]  /*0240*/  SYNCS.EXCH.64 URZ, [UR8+0x38], UR6 ;  /* 0x00003806083f75b2 */ /* 0x0000a20008000100 */
[----:B------:R0:W3:Y:S01]  /*0250*/  SYNCS.EXCH.64 URZ, [UR8+0x8], UR4 ;  /* 0x00000804083f75b2 */ /* 0x0000e20008000100 */
[----:B------:R0:W4:Y:S01]  /*0260*/  SYNCS.EXCH.64 URZ, [UR8+0x40], UR6 ;  /* 0x00004006083f75b2 */ /* 0x0001220008000100 */
[----:B------:R0:W0:Y:S01]  /*0270*/  SYNCS.EXCH.64 URZ, [UR8+0x10], UR4 ;  /* 0x00001004083f75b2 */ /* 0x0000220008000100 */
        /* <DEDUP_REMOVED lines=9> */
[----:B------:R-:W-:Y:S01]  /*0310*/  NOP ;  /* 0x0000000000007918 */ /* 0x000fe20000000000 */
.L_x_2:
[----:B------:R-:W5:Y:S01]  /*0320*/  SHFL.IDX PT, R0, R0, RZ, 0x1f ;  /* 0x00001fff00007589 */ /* 0x000f6200000e0000 */
[----:B------:R-:W-:Y:S01]  /*0330*/  ELECT P0, URZ, PT ;  /* 0x00000000003f782f */ /* 0x000fe20003800000 */
[----:B------:R-:W1:Y:S01]  /*0340*/  LDC R2, c[0x0][0x65c] ;  /* 0x00019700ff027b82 */ /* 0x000e620000000800 */
[----:B------:R-:W-:Y:S01]  /*0350*/  SHF.R.S32.HI R6, RZ, 0x1f, R5 ;  /* 0x0000001fff067819 */ /* 0x000fe20000011405 */
[----:B------:R-:W2:Y:S01]  /*0360*/  S2R R3, SR_CTAID.Y ;  /* 0x0000000000037919 */ /* 0x000ea20000002600 */
[----:B0-----:R-:W-:Y:S01]  /*0370*/  UMOV UR4, 0x20 ;  /* 0x0000002000047882 */ /* 0x001fe20000000000 */
[----:B------:R-:W-:Y:S01]  /*0380*/  ISETP.NE.AND P2, PT, R8, RZ, PT ;  /* 0x000000ff0800720c */ /* 0x000fe20003f45270 */
[----:B------:R-:W-:Y:S01]  /*0390*/  NOP ;  /* 0x0000000000007918 */ /* 0x000fe20000000000 */
[----:B------:R-:W0:Y:S01]  /*03a0*/  S2R R4, SR_CTAID.X ;  /* 0x0000000000047919 */ /* 0x000e220000002500 */
[----:B------:R-:W-:Y:S01]  /*03b0*/  LEA.HI R6, R6, R5, RZ, 0x2 ;  /* 0x0000000506067211 */ /* 0x000fe200078f10ff */
[----:B------:R-:W-:Y:S01]  /*03c0*/  NOP ;  /* 0x0000000000007918 */ /* 0x000fe20000000000 */
[----:B-----5:R-:W-:-:S02]  /*03d0*/  ISETP.NE.OR P0, PT, R0, RZ, !P0 ;  /* 0x000000ff0000720c */ /* 0x020fc40004705670 */
[----:B-1----:R-:W-:-:S04]  /*03e0*/  ISETP.NE.AND P3, PT, R2, 0x1, PT ;  /* 0x000000010200780c */ /* 0x002fc80003f65270 */
[----:B------:R-:W-:Y:S02]  /*03f0*/  P2R R0, PR, RZ, 0x8 ;  /* 0x00000008ff007803 */ /* 0x000fe40000000000 */
[----:B------:R-:W-:-:S05]  /*0400*/  LOP3.LUT R0, R6, 0xfffffffc, RZ, 0xc0, !PT ;  /* 0xfffffffc06007812 */ /* 0x000fca00078ec0ff */
[----:B------:R-:W-:Y:S01]  /*0410*/  VOTEU.ALL UP0, P0 ;  /* 0x00000000003f7886 */ /* 0x000fe20000000000 */
[----:B------:R-:W-:Y:S01]  /*0420*/  IMAD.IADD R0, R5, 0x1, -R0 ;  /* 0x0000000105007824 */ /* 0x000fe200078e0a00 */
[----:B------:R-:W0:Y:S01]  /*0430*/  @P3 LDC R17, c[0x0][0x10] ;  /* 0x00000400ff113b82 */ /* 0x000e220000000800 */
[----:B------:R-:W-:Y:S01]  /*0440*/  VOTEU.ALL UP1, P0 ;  /* 0x00000000003f7886 */ /* 0x000fe20000020000 */
[----:B--2---:R-:W-:Y:S01]  /*0450*/  @P3 IMAD.MOV.U32 R6, RZ, RZ, R3 ;  /* 0x000000ffff063224 */ /* 0x004fe200078e0003 */
[----:B------:R-:W-:Y:S01]  /*0460*/  @!UP0 UMOV UR6, 0x400 ;  /* 0x0000040000068882 */ /* 0x000fe20000000000 */
[----:B------:R-:W-:-:S04]  /*0470*/  @!UP0 UIADD3 UR4, -UR4, 0x100000, URZ ;  /* 0x0010000004048890 */ /* 0x000fc8000fffe13f */
[----:B------:R-:W-:Y:S02]  /*0480*/  @!UP0 USHF.L.U32 UR5, UR4, 0xb, URZ ;  /* 0x0000000b04058899 */ /* 0x000fe4000800063f */
[----:B------:R-:W-:Y:S01]  /*0490*/  @!UP0 USHF.L.U32 UR4, UR4, 0x1, URZ ;  /* 0x0000000104048899 */ /* 0x000fe2000800063f */
[----:B------:R-:W-:Y:S02]  /*04a0*/  @P3 IMAD.MOV.U32 R7, RZ, RZ, RZ ;  /* 0x000000ffff073224 */ /* 0x000fe400078e00ff */
[----:B------:R-:W-:Y:S01]  /*04b0*/  IMAD.MOV.U32 R5, RZ, RZ, RZ ;  /* 0x000000ffff057224 */ /* 0x000fe200078e00ff */
[----:B------:R-:W1:Y:S01]  /*04c0*/  @!UP0 S2UR UR7, SR_CgaCtaId ;  /* 0x00000000000789c3 */ /* 0x000e620000008800 */
[----:B------:R-:W-:-:S07]  /*04d0*/  @P3 IMAD.MOV.U32 R11, RZ, RZ, RZ ;  /* 0x000000ffff0b3224 */ /* 0x000fce00078e00ff */
[----:B------:R-:W2:Y:S01]  /*04e0*/  @!P3 LDC R9, c[0x0][0xc] ;  /* 0x00000300ff09bb82 */ /* 0x000ea20000000800 */
[----:B0-----:R-:W-:-:S04]  /*04f0*/  @P3 IMAD.WIDE.U32 R16, R4, R17, R6 ;  /* 0x0000001104103225 */ /* 0x001fc800078e0006 */
[----:B------:R-:W-:Y:S01]  /*0500*/  @P3 IMAD.IADD R17, R17, 0x1, R11 ;  /* 0x0000000111113824 */ /* 0x000fe200078e020b */
[----:B-1----:R-:W-:Y:S01]  /*0510*/  @!UP0 ULEA UR6, UR7, UR6, 0x18 ;  /* 0x0000000607068291 */ /* 0x002fe2000f8ec03f */
[----:B------:R-:W-:Y:S01]  /*0520*/  VOTEU.ALL UP0, P0 ;  /* 0x00000000003f7886 */ /* 0x000fe20000000000 */
[----:B------:R-:W-:-:S04]  /*0530*/  ISETP.NE.AND P0, PT, R0, 0x3, PT ;  /* 0x000000030000780c */ /* 0x000fc80003f05270 */
[----:B------:R-:W-:Y:S01]  /*0540*/  ISETP.EQ.OR P0, PT, R0, RZ, !P0 ;  /* 0x000000ff0000720c */ /* 0x000fe20004702670 */
[----:B--2---:R-:W-:-:S03]  /*0550*/  @!P3 IMAD.WIDE.U32 R6, R9, R3, R4 ;  /* 0x000000030906b225 */ /* 0x004fc600078e0004 */
[C---:B------:R-:W-:Y:S01]  /*0560*/  ISETP.EQ.AND P0, PT, R8.reuse, RZ, P0 ;  /* 0x000000ff0800720c */ /* 0x040fe20000702270 */
[----:B------:R-:W-:Y:S01]  /*0570*/  VIADD R8, R8, 0xffffffff ;  /* 0xffffffff08087836 */ /* 0x000fe20000000000 */
[----:B------:R-:W0:Y:S02]  /*0580*/  FENCE.VIEW.ASYNC.S ;  /* 0x00000000000073c6 */ /* 0x000e240000000000 */
[----:B0-----:R0:W3:Y:S01]  /*0590*/  @!UP0 SYNCS.EXCH.64 URZ, [UR6+0x80], UR4 ;  /* 0x00008004063f85b2 */ /* 0x0010e20008000100 */
[----:B------:R-:W-:Y:S01]  /*05a0*/  @!P3 IMAD.MOV.U32 R16, RZ, RZ, R6 ;  /* 0x000000ffff10b224 */ /* 0x000fe200078e0006 */
[----:B------:R-:W-:Y:S01]  /*05b0*/  SEL R19, RZ, 0x1, !P0 ;  /* 0x00000001ff137807 */ /* 0x000fe20004000000 */
[----:B------:R-:W-:Y:S01]  /*05c0*/  @!P3 IMAD.MOV.U32 R17, RZ, RZ, R7 ;  /* 0x000000ffff11b224 */ /* 0x000fe200078e0007 */
[----:B------:R-:W-:-:S04]  /*05d0*/  ISETP.GE.U32.AND P1, PT, R8, 0x2, PT ;  /* 0x000000020800780c */ /* 0x000fc80003f26070 */
[----:B------:R-:W-:Y:S01]  /*05e0*/  SEL R19, R19, 0x2, P1 ;  /* 0x0000000213137807 */ /* 0x000fe20000800000 */
[----:B------:R0:W3:Y:S01]  /*05f0*/  @!UP1 SYNCS.EXCH.64 URZ, [UR6+0x88], UR4 ;  /* 0x00008804063f95b2 */ /* 0x0000e20008000100 */
[----:B------:R-:W-:Y:S01]  /*0600*/  NOP ;  /* 0x0000000000007918 */ /* 0x000fe20000000000 */
[----:B---34-:R-:W-:Y:S06]  /*0610*/  BAR.SYNC.DEFER_BLOCKING 0x0 ;  /* 0x0000000000007b1d */ /* 0x018fec0000010000 */
[----:B------:R-:W-:Y:S05]  /*0620*/  @!P2 BRA `(.L_x_3) ;  /* 0x000000980078a947 */ /* 0x000fea0003800000 */
[----:B------:R-:W-:-:S13]  /*0630*/  ISETP.GT.U32.AND P0, PT, R8, 0x1, PT ;  /* 0x000000010800780c */ /* 0x000fda0003f04070 */
[----:B0-----:R-:W-:Y:S05]  /*0640*/  @P0 EXIT ;  /* 0x000000000000094d */ /* 0x001fea0003800000 */
[----:B------:R-:W-:Y:S01]  /*0650*/  ULDC.64 UR4, c[0x0][0x650] ;  /* 0x0001940000047ab9 */ /* 0x000fe20000000a00 */
[----:B------:R-:W-:Y:S01]  /*0660*/  PRMT R0, RZ, 0x7610, R0 ;  /* 0x00007610ff007816 */ /* 0x000fe20000000000 */
[----:B------:R-:W-:Y:S01]  /*0670*/  IMAD.MOV.U32 R153, RZ, RZ, -0x1 ;  /* 0xffffffffff997424 */ /* 0x000fe200078e00ff */
[----:B------:R-:W-:Y:S01]  /*0680*/  ISETP.GE.U32.AND P0, PT, R16, UR4, PT ;  /* 0x0000000410007c0c */ /* 0x000fe2000bf06070 */
[----:B------:R-:W-:Y:S02]  /*0690*/  IMAD.MOV.U32 R152, RZ, RZ, -0x1 ;  /* 0xffffffffff987424 */ /* 0x000fe400078e00ff */
[----:B------:R-:W-:Y:S01]  /*06a0*/  IMAD.MOV.U32 R23, RZ, RZ, -0x1 ;  /* 0xffffffffff177424 */ /* 0x000fe200078e00ff */
[----:B------:R-:W-:-:S13]  /*06b0*/  ISETP.GE.U32.AND.EX P0, PT, R17, UR5, PT, P0 ;  /* 0x0000000511007c0c */ /* 0x000fda000bf06100 */
[----:B------:R-:W-:Y:S05]  /*06c0*/  @P0 BRA `(.L_x_4) ;  /* 0x0000000400540947 */ /* 0x000fea0003800000 */
[----:B------:R-:W0:Y:S01]  /*06d0*/  LDC.64 R14, c[0x0][0x628] ;  /* 0x00018a00ff0e7b82 */ /* 0x000e220000000a00 */
[----:B------:R-:W-:Y:S02]  /*06e0*/  IMAD.MOV.U32 R6, RZ, RZ, R16 ;  /* 0x000000ffff067224 */ /* 0x000fe400078e0010 */
[----:B------:R-:W-:-:S05]  /*06f0*/  IMAD.MOV.U32 R7, RZ, RZ, R17 ;  /* 0x000000ffff077224 */ /* 0x000fca00078e0011 */
[----:B------:R-:W1:Y:S08]  /*0700*/  LDC R0, c[0x0][0x630] ;  /* 0x00018c00ff007b82 */ /* 0x000e700000000800 */
[----:B------:R-:W2:Y:S01]  /*0710*/  LDC.64 R20, c[0x0][0x620] ;  /* 0x00018800ff147b82 */ /* 0x000ea20000000a00 */
[----:B0-----:R-:W-:-:S04]  /*0720*/  ISETP.NE.U32.AND P0, PT, R14, RZ, PT ;  /* 0x000000ff0e00720c */ /* 0x001fc80003f05070 */
[----:B------:R-:W-:-:S13]  /*0730*/  ISETP.NE.AND.EX P0, PT, R15, RZ, PT, P0 ;  /* 0x000000ff0f00720c */ /* 0x000fda0003f05300 */
[----:B-12---:R-:W-:Y:S05]  /*0740*/  @!P0 BRA `(.L_x_5) ;  /* 0x0000000000288947 */ /* 0x006fea0003800000 */
[----:B------:R-:W0:Y:S02]  /*0750*/  LDC R11, c[0x0][0x634] ;  /* 0x00018d00ff0b7b82 */ /* 0x000e240000000800 */
[----:B0-----:R-:W-:-:S05]  /*0760*/  IADD3 R11, P0, R16, R11, RZ ;  /* 0x0000000b100b7210 */ /* 0x001fca0007f1e0ff */
[----:B------:R-:W-:-:S04]  /*0770*/  IMAD.X R13, RZ, RZ, R17, P0 ;  /* 0x000000ffff0d7224 */ /* 0x000fc800000e0611 */
[----:B------:R-:W-:-:S04]  /*0780*/  IMAD.WIDE.U32 R6, R13, R14, RZ ;  /* 0x0000000e0d067225 */ /* 0x000fc800078e00ff */
[----:B------:R-:W-:-:S04]  /*0790*/  IMAD.WIDE.U32 R8, P0, R11, R15, R6 ;  /* 0x0000000f0b087225 */ /* 0x000fc80007800006 */
[----:B------:R-:W-:-:S04]  /*07a0*/  IMAD.WIDE.U32 R6, R11, R14, RZ ;  /* 0x0000000e0b067225 */ /* 0x000fc800078e00ff */
[----:B------:R-:W-:Y:S01]  /*07b0*/  IMAD.X R11, RZ, RZ, RZ, P0 ;  /* 0x000000ffff0b7224 */ /* 0x000fe200000e06ff */
[----:B------:R-:W-:Y:S01]  /*07c0*/  IADD3 RZ, P0, R7, R8, RZ ;  /* 0x0000000807ff7210 */ /* 0x000fe20007f1e0ff */
[----:B------:R-:W-:-:S04]  /*07d0*/  IMAD.MOV.U32 R10, RZ, RZ, R9 ;  /* 0x000000ffff0a7224 */ /* 0x000fc800078e0009 */
[----:B------:R-:W-:-:S08]  /*07e0*/  IMAD.WIDE.U32.X R6, R13, R15, R10, P0 ;  /* 0x0000000f0d067225 */ /* 0x000fd000000e040a */
.L_x_5:
[-CC-:B------:R-:W-:Y:S01]  /*07f0*/  SHF.R.U64 R23, R6, R0.reuse, R7.reuse ;  /* 0x0000000006177219 */ /* 0x180fe20000001207 */
[----:B------:R-:W0:Y:S01]  /*0800*/  LDC R10, c[0x0][0x618] ;  /* 0x00018600ff0a7b82 */ /* 0x000e220000000800 */
[----:B------:R-:W-:Y:S01]  /*0810*/  SHF.R.U32.HI R5, RZ, R0, R7 ;  /* 0x00000000ff057219 */ /* 0x000fe20000011607 */
[----:B------:R-:W-:Y:S01]  /*0820*/  ULDC UR4, c[0x0][0x150] ;  /* 0x0000540000047ab9 */ /* 0x000fe20000000800 */
[----:B------:R-:W-:Y:S02]  /*0830*/  IADD3 R9, P0, RZ, -R23, RZ ;  /* 0x80000017ff097210 */ /* 0x000fe40007f1e0ff */
[----:B------:R-:W-:-:S03]  /*0840*/  I2FP.F32.U32 R0, R4 ;  /* 0x0000000400007245 */ /* 0x000fc60000201000 */
[----:B------:R-:W1:Y:S01]  /*0850*/  LDC.64 R28, c[0x0][0x640] ;  /* 0x00019000ff1c7b82 */ /* 0x000e620000000a00 */
[----:B------:R-:W-:Y:S02]  /*0860*/  IMAD.X R11, RZ, RZ, ~R5, P0 ;  /* 0x000000ffff0b7224 */ /* 0x000fe400000e0e05 */
[----:B------:R-:W-:Y:S01]  /*0870*/  FMUL R0, R0, UR4 ;  /* 0x0000000400007c20 */ /* 0x000fe20008400000 */
[----:B------:R-:W-:Y:S01]  /*0880*/  IMAD.WIDE.U32 R6, R9, R20, R16 ;  /* 0x0000001409067225 */ /* 0x000fe200078e0010 */
[----:B------:R-:W-:-:S03]  /*0890*/  ULDC UR4, c[0x0][0x154] ;  /* 0x0000550000047ab9 */ /* 0x000fc60000000800 */
[----:B------:R-:W-:Y:S01]  /*08a0*/  IMAD R8, R11, R20, RZ ;  /* 0x000000140b087224 */ /* 0x000fe200078e02ff */
[----:B------:R-:W2:Y:S01]  /*08b0*/  LDC R5, c[0x0][0x144] ;  /* 0x00005100ff057b82 */ /* 0x000ea20000000800 */
[----:B------:R-:W3:Y:S02]  /*08c0*/  F2I.U32.TRUNC.NTZ R0, R0 ;  /* 0x0000000000007305 */ /* 0x000ee4000020f000 */
[----:B------:R-:W-:-:S04]  /*08d0*/  IMAD R9, R9, R21, R8 ;  /* 0x0000001509097224 */ /* 0x000fc800078e0208 */
[----:B------:R-:W-:Y:S01]  /*08e0*/  IMAD.IADD R7, R7, 0x1, R9 ;  /* 0x0000000107077824 */ /* 0x000fe200078e0209 */
[----:B------:R-:W4:Y:S01]  /*08f0*/  LDC R12, c[0x0][0x608] ;  /* 0x00018200ff0c7b82 */ /* 0x000f220000000800 */
[----:B------:R-:W-:-:S03]  /*0900*/  IMAD.MOV.U32 R9, RZ, RZ, -0x1 ;  /* 0xffffffffff097424 */ /* 0x000fc600078e00ff */
[-CC-:B0-----:R-:W-:Y:S02]  /*0910*/  SHF.R.U64 R20, R6, R10.reuse, R7.reuse ;  /* 0x0000000a06147219 */ /* 0x181fe40000001207 */
[----:B------:R-:W-:Y:S02]  /*0920*/  I2FP.F32.U32 R6, R3 ;  /* 0x0000000300067245 */ /* 0x000fe40000201000 */
[----:B------:R-:W0:Y:S01]  /*0930*/  LDC R26, c[0x0][0x658] ;  /* 0x00019600ff1a7b82 */ /* 0x000e220000000800 */
[----:B-1----:R-:W-:Y:S01]  /*0940*/  ISETP.NE.U32.AND P0, PT, R28, RZ, PT ;  /* 0x000000ff1c00720c */ /* 0x002fe20003f05070 */
[----:B---3--:R-:W-:Y:S01]  /*0950*/  IMAD.MOV R8, RZ, RZ, -R0 ;  /* 0x000000ffff087224 */ /* 0x008fe200078e0a00 */
[----:B------:R-:W-:Y:S01]  /*0960*/  SHF.R.U32.HI R7, RZ, R10, R7 ;  /* 0x0000000aff077219 */ /* 0x000fe20000011607 */
[----:B------:R-:W-:Y:S01]  /*0970*/  FMUL R6, R6, UR4 ;  /* 0x0000000406067c20 */ /* 0x000fe20008400000 */
[----:B------:R-:W-:-:S03]  /*0980*/  ISETP.NE.AND.EX P0, PT, R29, RZ, PT, P0 ;  /* 0x000000ff1d00720c */ /* 0x000fc60003f05300 */
[----:B------:R-:W1:Y:S01]  /*0990*/  LDC R14, c[0x0][0x148] ;  /* 0x00005200ff0e7b82 */ /* 0x000e620000000800 */
[----:B--2---:R-:W-:-:S07]  /*09a0*/  IMAD R0, R5, R8, R4 ;  /* 0x0000000805007224 */ /* 0x004fce00078e0204 */
[----:B------:R-:W2:Y:S01]  /*09b0*/  LDC R24, c[0x0][0x600] ;  /* 0x00018000ff187b82 */ /* 0x000ea20000000800 */
[-CC-:B----4-:R-:W-:Y:S02]  /*09c0*/  SHF.R.U64 R30, R20, R12.reuse, R7.reuse ;  /* 0x0000000c141e7219 */ /* 0x190fe40000001207 */
[----:B------:R-:W-:Y:S01]  /*09d0*/  SHF.R.U32.HI R5, RZ, R12, R7 ;  /* 0x0000000cff057219 */ /* 0x000fe20000011607 */
[----:B------:R-:W-:Y:S01]  /*09e0*/  IMAD.MOV.U32 R7, RZ, RZ, 0x1 ;  /* 0x00000001ff077424 */ /* 0x000fe200078e00ff */
[----:B------:R3:W4:Y:S03]  /*09f0*/  F2I.U32.TRUNC.NTZ R12, R6 ;  /* 0x00000006000c7305 */ /* 0x000726000020f000 */
[----:B------:R-:W1:Y:S01]  /*0a00*/  LDC R15, c[0x0][0x648] ;  /* 0x00019200ff0f7b82 */ /* 0x000e620000000800 */
[-C--:B0-----:R-:W-:Y:S02]  /*0a10*/  SHF.L.U32 R4, R9, R26.reuse, RZ ;  /* 0x0000001a09047219 */ /* 0x081fe400000006ff */
[----:B------:R-:W-:-:S02]  /*0a20*/  SHF.R.U64 R32, R30, R26, R5 ;  /* 0x0000001a1e207219 */ /* 0x000fc40000001205 */
[----:B------:R-:W-:Y:S02]  /*0a30*/  LOP3.LUT R11, RZ, R4, RZ, 0x33, !PT ;  /* 0x00000004ff0b7212 */ /* 0x000fe400078e33ff */
[-C--:B------:R-:W-:Y:S01]  /*0a40*/  SHF.R.U32.HI R5, RZ, R26.reuse, R5 ;  /* 0x0000001aff057219 */ /* 0x080fe20000011605 */
[----:B------:R-:W0:Y:S01]  /*0a50*/  LDC R21, c[0x0][0x638] ;  /* 0x00018e00ff157b82 */ /* 0x000e220000000800 */
[----:B------:R-:W-:Y:S01]  /*0a60*/  SHF.L.U32 R10, R7, R26, RZ ;  /* 0x0000001a070a7219 */ /* 0x000fe200000006ff */
[----:B------:R-:W-:-:S06]  /*0a70*/  IMAD.MOV.U32 R4, RZ, RZ, R32 ;  /* 0x000000ffff047224 */ /* 0x000fcc00078e0020 */
[----:B------:R-:W0:Y:S01]  /*0a80*/  LDC R153, c[0x0][0x610] ;  /* 0x00018400ff997b82 */ /* 0x000e220000000800 */
[----:B---34-:R-:W-:Y:S05]  /*0a90*/  @!P0 BRA `(.L_x_6) ;  /* 0x0000000000288947 */ /* 0x018fea0003800000 */
[----:B------:R-:W3:Y:S02]  /*0aa0*/  LDC R9, c[0x0][0x64c] ;  /* 0x00019300ff097b82 */ /* 0x000ee40000000800 */
[----:B---3--:R-:W-:-:S05]  /*0ab0*/  IADD3 R9, P0, R32, R9, RZ ;  /* 0x0000000920097210 */ /* 0x008fca0007f1e0ff */
        /* <DEDUP_REMOVED lines=8> */
.L_x_6:
[----:B-1----:R-:W-:Y:S01]  /*0b40*/  SHF.R.U64 R4, R4, R15, R5 ;  /* 0x0000000f04047219 */ /* 0x002fe20000001205 */
[----:B--2---:R-:W-:Y:S01]  /*0b50*/  VIADD R5, R24, 0xffffffff ;  /* 0xffffffff18057836 */ /* 0x004fe20000000000 */
[----:B------:R-:W-:Y:S01]  /*0b60*/  LOP3.LUT R11, R30, R11, RZ, 0xc0, !PT ;  /* 0x0000000b1e0b7212 */ /* 0x000fe200078ec0ff */
[----:B------:R-:W-:Y:S02]  /*0b70*/  IMAD.MOV R12, RZ, RZ, -R12 ;  /* 0x000000ffff0c7224 */ /* 0x000fe400078e0a0c */
[----:B------:R-:W-:Y:S02]  /*0b80*/  IMAD.MOV R6, RZ, RZ, -R4 ;  /* 0x000000ffff067224 */ /* 0x000fe400078e0a04 */
[----:B------:R-:W-:Y:S01]  /*0b90*/  IMAD R11, R10, R4, R11 ;  /* 0x000000040a0b7224 */ /* 0x000fe200078e020b */
[----:B------:R-:W-:Y:S01]  /*0ba0*/  LOP3.LUT R4, R20, R5, RZ, 0xc0, !PT ;  /* 0x0000000514047212 */ /* 0x000fe200078ec0ff */
[----:B------:R-:W-:Y:S02]  /*0bb0*/  @P3 IMAD R0, R14, R12, R3 ;  /* 0x0000000c0e003224 */ /* 0x000fe400078e0203 */
[----:B0-----:R-:W-:-:S02]  /*0bc0*/  IMAD R3, R6, R21, R32 ;  /* 0x0000001506037224 */ /* 0x001fc400078e0220 */
[----:B------:R-:W-:Y:S02]  /*0bd0*/  IMAD R153, R11, R153, R0 ;  /* 0x000000990b997224 */ /* 0x000fe400078e0200 */
[----:B------:R-:W-:Y:S02]  /*0be0*/  IMAD R4, R3, R24, R4 ;  /* 0x0000001803047224 */ /* 0x000fe400078e0204 */
[----:B------:R-:W-:-:S03]  /*0bf0*/  IMAD.MOV.U32 R0, RZ, RZ, 0x1 ;  /* 0x00000001ff007424 */ /* 0x000fc600078e00ff */
[----:B------:R-:W-:Y:S02]  /*0c00*/  SEL R152, R4, R153, !P3 ;  /* 0x0000009904987207 */ /* 0x000fe40005800000 */
[----:B------:R-:W-:-:S07]  /*0c10*/  SEL R153, R153, R4, !P3 ;  /* 0x0000000499997207 */ /* 0x000fce0005800000 */
.L_x_4:
[----:B------:R-:W-:-:S08]  /*0c20*/  NOP ;  /* 0x0000000000007918 */ /* 0x000fd00000000000 */
[----:B------:R-:W0:Y:S02]  /*0c30*/  USETMAXREG.TRY_ALLOC.CTAPOOL UP0, 0xe8 ;  /* 0x000000e8000079c8 */ /* 0x000e240008000600 */
[----:B0-----:R-:W-:-:S13]  /*0c40*/  PLOP3.LUT P0, PT, PT, PT, UP0, 0x80, 0x0 ;  /* 0x000000000000781c */ /* 0x001fda0003f0f008 */
[----:B------:R-:W-:Y:S05]  /*0c50*/  @!P0 BRA `(.L_x_4) ;  /* 0xfffffffc00f08947 */ /* 0x000fea000383ffff */
[----:B------:R-:W-:Y:S01]  /*0c60*/  ULDC.64 UR4, c[0x0][0x598] ;  /* 0x0001660000047ab9 */ /* 0x000fe20000000a00 */
[----:B------:R-:W-:Y:S01]  /*0c70*/  ULDC.64 UR36, c[0x0][0x208] ;  /* 0x0000820000247ab9 */ /* 0x000fe20000000a00 */
[----:B------:R-:W-:-:S04]  /*0c80*/  ISETP.NE.U32.AND P0, PT, RZ, UR4, PT ;  /* 0x00000004ff007c0c */ /* 0x000fc8000bf05070 */
[----:B------:R-:W-:-:S13]  /*0c90*/  ISETP.NE.AND.EX P0, PT, RZ, UR5, PT, P0 ;  /* 0x00000005ff007c0c */ /* 0x000fda000bf05300 */
[----:B------:R-:W-:Y:S05]  /*0ca0*/  @!P0 BRA `(.L_x_7) ;  /* 0x00000000001c8947 */ /* 0x000fea0003800000 */
[----:B------:R-:W0:Y:S02]  /*0cb0*/  LDC.64 R4, c[0x0][0x598] ;  /* 0x00016600ff047b82 */ /* 0x000e240000000a00 */
[----:B0-----:R-:W2:Y:S02]  /*0cc0*/  LDG.E.64 R4, desc[UR36][R4.64] ;  /* 0x0000002404047981 */ /* 0x001ea4000c1e1b00 */
[----:B--2---:R-:W-:-:S04]  /*0cd0*/  ISETP.NE.U32.AND P0, PT, R4, RZ, PT ;  /* 0x000000ff0400720c */ /* 0x004fc80003f05070 */
[----:B------:R-:W-:-:S13]  /*0ce0*/  ISETP.NE.AND.EX P0, PT, R5, RZ, PT, P0 ;  /* 0x000000ff0500720c */ /* 0x000fda0003f05300 */
[----:B------:R-:W-:Y:S05]  /*0cf0*/  @!P0 BRA `(.L_x_7) ;  /* 0x0000000000088947 */ /* 0x000fea0003800000 */
[----:B------:R0:W5:Y:S01]  /*0d00*/  LD.E R154, desc[UR36][R4.64] ;  /* 0x00000024049a7980 */ /* 0x000162000c101900 */
[----:B------:R-:W-:Y:S05]  /*0d10*/  BRA `(.L_x_8) ;  /* 0x0000000000247947 */ /* 0x000fea0003800000 */
.L_x_7:
[----:B------:R-:W-:Y:S02]  /*0d20*/  ULDC.64 UR4, c[0x0][0x588] ;  /* 0x0001620000047ab9 */ /* 0x000fe40000000a00 */
[----:B------:R-:W-:-:S04]  /*0d30*/  ISETP.NE.U32.AND P0, PT, RZ, UR4, PT ;  /* 0x00000004ff007c0c */ /* 0x000fc8000bf05070 */
[----:B------:R-:W-:-:S13]  /*0d40*/  ISETP.NE.AND.EX P0, PT, RZ, UR5, PT, P0 ;  /* 0x00000005ff007c0c */ /* 0x000fda000bf05300 */
[----:B------:R-:W-:Y:S05]  /*0d50*/  @!P0 BRA `(.L_x_9) ;  /* 0x00000000000c8947 */ /* 0x000fea0003800000 */
[----:B------:R-:W0:Y:S02]  /*0d60*/  LDC.64 R154, c[0x0][0x588] ;  /* 0x00016200ff9a7b82 */ /* 0x000e240000000a00 */
[----:B0-----:R1:W5:Y:S01]  /*0d70*/  LDG.E R154, desc[UR36][R154.64] ;  /* 0x000000249a9a7981 */ /* 0x001362000c1e1900 */
[----:B------:R-:W-:Y:S05]  /*0d80*/  BRA `(.L_x_8) ;  /* 0x0000000000087947 */ /* 0x000fea0003800000 */
.L_x_9:
[----:B------:R-:W-:Y:S02]  /*0d90*/  ULDC UR4, c[0x0][0x580] ;  /* 0x0001600000047ab9 */ /* 0x000fe40000000800 */
[----:B------:R-:W-:-:S07]  /*0da0*/  IMAD.U32 R154, RZ, RZ, UR4 ;  /* 0x00000004ff9a7e24 */ /* 0x000fce000f8e00ff */
.L_x_8:
[----:B------:R-:W-:Y:S02]  /*0db0*/  ULDC.64 UR4, c[0x0][0x5a0] ;  /* 0x0001680000047ab9 */ /* 0x000fe40000000a00 */
[----:B------:R-:W-:-:S04]  /*0dc0*/  ISETP.NE.U32.AND P0, PT, RZ, UR4, PT ;  /* 0x00000004ff007c0c */ /* 0x000fc8000bf05070 */
[----:B------:R-:W-:-:S13]  /*0dd0*/  ISETP.NE.AND.EX P0, PT, RZ, UR5, PT, P0 ;  /* 0x00000005ff007c0c */ /* 0x000fda000bf05300 */
[----:B------:R-:W-:Y:S05]  /*0de0*/  @!P0 BRA `(.L_x_10) ;  /* 0x00000000001c8947 */ /* 0x000fea0003800000 */
[----:B0-----:R-:W0:Y:S02]  /*0df0*/  LDC.64 R4, c[0x0][0x5a0] ;  /* 0x00016800ff047b82 */ /* 0x001e240000000a00 */
[----:B0-----:R-:W2:Y:S02]  /*0e00*/  LDG.E.64 R4, desc[UR36][R4.64] ;  /* 0x0000002404047981 */ /* 0x001ea4000c1e1b00 */
[----:B--2---:R-:W-:-:S04]  /*0e10*/  ISETP.NE.U32.AND P0, PT, R4, RZ, PT ;  /* 0x000000ff0400720c */ /* 0x004fc80003f05070 */
[----:B------:R-:W-:-:S13]  /*0e20*/  ISETP.NE.AND.EX P0, PT, R5, RZ, PT, P0 ;  /* 0x000000ff0500720c */ /* 0x000fda0003f05300 */
[----:B------:R-:W-:Y:S05]  /*0e30*/  @!P0 BRA `(.L_x_10) ;  /* 0x0000000000088947 */ /* 0x000fea0003800000 */
[----:B-1----:R0:W5:Y:S01]  /*0e40*/  LD.E R155, desc[UR36][R4.64] ;  /* 0x00000024049b7980 */ /* 0x002162000c101900 */
[----:B------:R-:W-:Y:S05]  /*0e50*/  BRA `(.L_x_11) ;  /* 0x0000000000247947 */ /* 0x000fea0003800000 */
.L_x_10:
[----:B------:R-:W-:Y:S02]  /*0e60*/  ULDC.64 UR4, c[0x0][0x590] ;  /* 0x0001640000047ab9 */ /* 0x000fe40000000a00 */
[----:B------:R-:W-:-:S04]  /*0e70*/  ISETP.NE.U32.AND P0, PT, RZ, UR4, PT ;  /* 0x00000004ff007c0c */ /* 0x000fc8000bf05070 */
[----:B------:R-:W-:-:S13]  /*0e80*/  ISETP.NE.AND.EX P0, PT, RZ, UR5, PT, P0 ;  /* 0x00000005ff007c0c */ /* 0x000fda000bf05300 */
[----:B------:R-:W-:Y:S05]  /*0e90*/  @!P0 BRA `(.L_x_12) ;  /* 0x00000000000c8947 */ /* 0x000fea0003800000 */
[----:B0-----:R-:W1:Y:S02]  /*0ea0*/  LDC.64 R4, c[0x0][0x590] ;  /* 0x00016400ff047b82 */ /* 0x001e640000000a00 */
[----:B-1----:R1:W5:Y:S01]  /*0eb0*/  LDG.E R155, desc[UR36][R4.64] ;  /* 0x00000024049b7981 */ /* 0x002362000c1e1900 */
[----:B------:R-:W-:Y:S05]  /*0ec0*/  BRA `(.L_x_11) ;  /* 0x0000000000087947 */ /* 0x000fea0003800000 */
.L_x_12:
[----:B------:R-:W-:Y:S02]  /*0ed0*/  ULDC UR4, c[0x0][0x584] ;  /* 0x0001610000047ab9 */ /* 0x000fe40000000800 */
[----:B-1----:R-:W-:-:S07]  /*0ee0*/  IMAD.U32 R155, RZ, RZ, UR4 ;  /* 0x00000004ff9b7e24 */ /* 0x002fce000f8e00ff */
.L_x_11:
[----:B------:R-:W-:-:S13]  /*0ef0*/  LOP3.LUT P0, RZ, R0, 0xff, RZ, 0xc0, !PT ;  /* 0x000000ff00ff7812 */ /* 0x000fda000780c0ff */
[----:B------:R-:W-:Y:S05]  /*0f00*/  @!P0 EXIT ;  /* 0x000000000000894d */ /* 0x000fea0003800000 */
[----:B------:R-:W-:Y:S01]  /*0f10*/  ULDC UR4, c[0x0][0x28c] ;  /* 0x0000a30000047ab9 */ /* 0x000fe20000000800 */
[----:B------:R-:W-:Y:S01]  /*0f20*/  LOP3.LUT R160, R19, 0x1, RZ, 0xfc, !PT ;  /* 0x0000000113a07812 */ /* 0x000fe200078efcff */
[----:B------:R-:W-:Y:S01]  /*0f30*/  UIADD3 UR4, UR4, 0x1f, URZ ;  /* 0x0000001f04047890 */ /* 0x000fe2000fffe03f */
[----:B------:R-:W-:Y:S01]  /*0f40*/  UMOV UR38, URZ ;  /* 0x0000003f00267c82 */ /* 0x000fe20008000000 */
[----:B------:R-:W-:Y:S02]  /*0f50*/  UMOV UR39, URZ ;  /* 0x0000003f00277c82 */ /* 0x000fe40008000000 */
[----:B------:R-:W-:-:S04]  /*0f60*/  USHF.R.S32.HI UR5, URZ, 0x1f, UR4 ;  /* 0x0000001f3f057899 */ /* 0x000fc80008011404 */
[----:B------:R-:W-:-:S04]  /*0f70*/  ULEA.HI UR5, UR5, UR4, URZ, 0x5 ;  /* 0x0000000405057291 */ /* 0x000fc8000f8f283f */
[----:B------:R-:W-:-:S12]  /*0f80*/  USHF.R.S32.HI UR40, URZ, 0x5, UR5 ;  /* 0x000000053f287899 */ /* 0x000fd80008011405 */
.L_x_286:
[----:B------:R-:W-:Y:S01]  /*0f90*/  LOP3.LUT R0, R18, 0x80, RZ, 0xc0, !PT ;  /* 0x0000008012007812 */ /* 0x000fe200078ec0ff */
[----:B--2---:R-:W2:Y:S01]  /*0fa0*/  S2UR UR7, SR_CgaCtaId ;  /* 0x00000000000779c3 */ /* 0x004ea20000008800 */
[----:B------:R-:W-:Y:S02]  /*0fb0*/  UMOV UR6, 0x400 ;  /* 0x0000040000067882 */ /* 0x000fe40000000000 */
[----:B------:R-:W-:-:S06]  /*0fc0*/  SHF.R.U32.HI R0, RZ, 0x7, R0 ;  /* 0x00000007ff007819 */ /* 0x000fcc0000011600 */
[----:B---3--:R-:W3:Y:S01]  /*0fd0*/  SHFL.IDX PT, R0, R0, RZ, 0x1f ;  /* 0x00001fff00007589 */ /* 0x008ee200000e0000 */
[----:B--2---:R-:W-:Y:S01]  /*0fe0*/  ULEA UR42, UR7, UR6, 0x18 ;  /* 0x00000006072a7291 */ /* 0x004fe2000f8ec03f */
[----:B---3--:R-:W-:-:S13]  /*0ff0*/  R2UR UR4, R0 ;  /* 0x00000000000472ca */ /* 0x008fda00000e0000 */
[----:B------:R-:W-:-:S04]  /*1000*/  ULEA.HI UR5, UR4, UR4, URZ, 0x1 ;  /* 0x0000000404057291 */ /* 0x000fc8000f8f083f */
[----:B------:R-:W-:-:S04]  /*1010*/  ULOP3.LUT UR5, UR5, 0x7fffe, URZ, 0xc0, !UPT ;  /* 0x0007fffe05057892 */ /* 0x000fc8000f8ec03f */
[----:B------:R-:W-:-:S03]  /*1020*/  UIADD3 UR5, UR4, -UR5, URZ ;  /* 0x8000000504057290 */ /* 0x000fc6000fffe03f */
[----:B------:R-:W-:Y:S01]  /*1030*/  ULDC UR4, c[0x0][0x28c] ;  /* 0x0000a30000047ab9 */ /* 0x000fe20000000800 */
[----:B------:R-:W-:Y:S01]  /*1040*/  ULEA UR5, UR5, UR42, 0xd ;  /* 0x0000002a05057291 */ /* 0x000fe2000f8e683f */
[----:B------:R-:W-:-:S03]  /*1050*/  ISETP.LT.AND P0, PT, RZ, UR4, PT ;  /* 0x00000004ff007c0c */ /* 0x000fc6000bf01270 */
[----:B------:R-:W-:-:S04]  /*1060*/  UIADD3 UR5, UR5, 0x180, URZ ;  /* 0x0000018005057890 */ /* 0x000fc8000fffe03f */
[----:B------:R-:W-:-:S04]  /*1070*/  USHF.R.U32.HI UR5, URZ, 0x4, UR5 ;  /* 0x000000043f057899 */ /* 0x000fc80008011605 */
[----:B------:R-:W-:Y:S02]  /*1080*/  ULOP3.LUT UR41, UR5, 0x3fff, URZ, 0xc0, !UPT ;  /* 0x00003fff05297892 */ /* 0x000fe4000f8ec03f */
[----:B-1--4-:R-:W-:Y:S10]  /*1090*/  @P0 BRA `(.L_x_13) ;  /* 0x0000000000400947 */ /* 0x012ff40003800000 */
[----:B------:R-:W-:Y:S01]  /*10a0*/  MOV R0, 0x0 ;  /* 0x0000000000007802 */ /* 0x000fe20000000f00 */
[----:B------:R-:W-:Y:S01]  /*10b0*/  ULDC.64 UR4, c[0x4][0x68] ;  /* 0x01001a0000047ab9 */ /* 0x000fe20000000a00 */
[----:B------:R-:W-:Y:S01]  /*10c0*/  ULDC.64 UR6, c[0x4][0x8] ;  /* 0x0100020000067ab9 */ /* 0x000fe20000000a00 */
[----:B01----:R-:W-:Y:S01]  /*10d0*/  IMAD.U32 R4, RZ, RZ, UR4 ;  /* 0x00000004ff047e24 */ /* 0x003fe2000f8e00ff */
[----:B------:R0:W1:Y:S01]  /*10e0*/  LDC.64 R14, c[0x4][R0] ;  /* 0x01000000000e7b82 */ /* 0x0000620000000a00 */
[----:B------:R-:W-:Y:S01]  /*10f0*/  IMAD.U32 R5, RZ, RZ, UR5 ;  /* 0x00000005ff057e24 */ /* 0x000fe2000f8e00ff */
[----:B------:R-:W-:Y:S01]  /*1100*/  ULDC.64 UR4, c[0x4][0x70] ;  /* 0x01001c0000047ab9 */ /* 0x000fe20000000a00 */
[----:B------:R-:W-:Y:S02]  /*1110*/  IMAD.U32 R10, RZ, RZ, UR6 ;  /* 0x00000006ff0a7e24 */ /* 0x000fe4000f8e00ff */
[----:B------:R-:W-:Y:S02]  /*1120*/  IMAD.U32 R6, RZ, RZ, UR4 ;  /* 0x00000004ff067e24 */ /* 0x000fe4000f8e00ff */
[----:B------:R-:W-:-:S02]  /*1130*/  IMAD.U32 R7, RZ, RZ, UR5 ;  /* 0x00000005ff077e24 */ /* 0x000fc4000f8e00ff */
[----:B------:R-:W-:Y:S02]  /*1140*/  IMAD.U32 R11, RZ, RZ, UR7 ;  /* 0x00000007ff0b7e24 */ /* 0x000fe4000f8e00ff */
[----:B------:R-:W-:Y:S02]  /*1150*/  IMAD.MOV.U32 R8, RZ, RZ, 0x1e1 ;  /* 0x000001e1ff087424 */ /* 0x000fe400078e00ff */
[----:B------:R-:W-:Y:S02]  /*1160*/  IMAD.MOV.U32 R12, RZ, RZ, 0x1 ;  /* 0x00000001ff0c7424 */ /* 0x000fe400078e00ff */
[----:B0-----:R-:W-:-:S07]  /*1170*/  IMAD.MOV.U32 R13, RZ, RZ, RZ ;  /* 0x000000ffff0d7224 */ /* 0x001fce00078e00ff */
[----:B------:R-:W-:-:S07]  /*1180*/  LEPC R20, `(.L_x_13) ;  /* 0x000000001014794e */ /* 0x000fce0000000000 */
[----:B-1---5:R-:W-:Y:S05]  /*1190*/  CALL.ABS.NOINC R14 ;  /* 0x000000000e007343 */ /* 0x022fea0003c00000 */
.L_x_13:
[----:B------:R-:W-:-:S13]  /*11a0*/  ISETP.NE.AND P0, PT, R160, 0x3, PT ;  /* 0x00000003a000780c */ /* 0x000fda0003f05270 */
[----:B------:R-:W-:Y:S05]  /*11b0*/  @!P0 BRA `(.L_x_14) ;  /* 0x0000000000048947 */ /* 0x000fea0003800000 */
[----:B------:R-:W-:Y:S01]  /*11c0*/  BPT.TRAP 0x1 ;  /* 0x000000040000795c */ /* 0x000fe20000300000 */
.L_x_14:
[----:B------:R-:W-:Y:S02]  /*11d0*/  IMAD.U32 R3, RZ, RZ, UR39 ;  /* 0x00000027ff037e24 */ /* 0x000fe4000f8e00ff */
[----:B------:R-:W-:-:S03]  /*11e0*/  IMAD.U32 R0, RZ, RZ, UR38 ;  /* 0x00000026ff007e24 */ /* 0x000fc6000f8e00ff */
[----:B------:R-:W-:Y:S02]  /*11f0*/  LEA R3, R3, UR42, 0x3 ;  /* 0x0000002a03037c11 */ /* 0x000fe4000f8e18ff */
[----:B------:R-:W-:-:S04]  /*1200*/  SHF.L.U32 R0, R0, 0x1f, RZ ;  /* 0x0000001f00007819 */ /* 0x000fc800000006ff */
[----:B------:R2:W3:Y:S01]  /*1210*/  SYNCS.PHASECHK.TRANS64.TRYWAIT P1, [R3+URZ], R0 ;  /* 0x00000000030075a7 */ /* 0x0004e2000802017f */
[----:B------:R-:W-:Y:S05]  /*1220*/  @!P0 BRA `(.L_x_15) ;  /* 0x0000000000048947 */ /* 0x000fea0003800000 */
[----:B------:R-:W-:Y:S01]  /*1230*/  BPT.TRAP 0x1 ;  /* 0x000000040000795c */ /* 0x000fe20000300000 */
.L_x_15:
[----:B---3--:R-:W-:Y:S05]  /*1240*/  @P1 BRA `(.L_x_16) ;  /* 0x0000000000081947 */ /* 0x008fea0003800000 */
[----:B------:R-:W3:Y:S02]  /*1250*/  SYNCS.PHASECHK.TRANS64.TRYWAIT P1, [R3+URZ], R0 ;  /* 0x00000000030075a7 */ /* 0x000ee4000802017f */
[----:B---3--:R-:W-:Y:S05]  /*1260*/  @!P1 BRA `(.L_x_17) ;  /* 0x000000a400689947 */ /* 0x008fea0003800000 */
.L_x_16:
[----:B------:R-:W-:-:S04]  /*1270*/  UISETP.LT.AND UP0, UPT, UR40, 0x1, UPT ;  /* 0x000000012800788c */ /* 0x000fc8000bf01270 */
[----:B------:R-:W-:-:S04]  /*1280*/  USEL UR4, UR40, 0x1, UP0 ;  /* 0x0000000128047887 */ /* 0x000fc80008000000 */
[----:B------:R-:W-:-:S06]  /*1290*/  UIADD3 UR4, UR40, -UR4, URZ ;  /* 0x8000000428047290 */ /* 0x000fcc000fffe03f */
[----:B--23--:R-:W-:Y:S01]  /*12a0*/  IMAD.U32 R0, RZ, RZ, UR4 ;  /* 0x00000004ff007e24 */ /* 0x00cfe2000f8e00ff */
[----:B------:R-:W-:Y:S05]  /*12b0*/  WARPSYNC.ALL ;  /* 0x0000000000007948 */ /* 0x000fea0003800000 */
[----:B------:R-:W-:Y:S01]  /*12c0*/  ISETP.GE.AND P1, PT, R0, 0x1, PT ;  /* 0x000000010000780c */ /* 0x000fe20003f26270 */
[----:B------:R-:W-:Y:S01]  /*12d0*/  UIADD3 UR4, UR42, 0x1c180, URZ ;  /* 0x0001c1802a047890 */ /* 0x000fe2000fffe03f */
[----:B------:R-:W-:Y:S01]  /*12e0*/  WARPGROUP.ARRIVE ;  /* 0x00000000000079c5 */ /* 0x000fe20000000000 */
[----:B------:R-:W-:Y:S01]  /*12f0*/  UMOV UR9, 0x40000040 ;  /* 0x4000004000097882 */ /* 0x000fe20000000000 */
[----:B------:R-:W-:Y:S01]  /*1300*/  UMOV UR11, 0x40000040 ;  /* 0x40000040000b7882 */ /* 0x000fe20000000000 */
[----:B------:R-:W-:-:S04]  /*1310*/  USHF.R.U32.HI UR4, URZ, 0x4, UR4 ;  /* 0x000000043f047899 */ /* 0x000fc80008011604 */
[----:B------:R-:W-:Y:S02]  /*1320*/  ULOP3.LUT UR5, UR4, 0x3fff, URZ, 0xc0, !UPT ;  /* 0x00003fff04057892 */ /* 0x000fe4000f8ec03f */
[----:B------:R-:W-:Y:S02]  /*1330*/  ULOP3.LUT UR4, UR41, 0x10000, URZ, 0xfc, !UPT ;  /* 0x0001000029047892 */ /* 0x000fe4000f8efc3f */
[----:B------:R-:W-:Y:S02]  /*1340*/  ULOP3.LUT UR5, UR5, 0x10000, URZ, 0xfc, !UPT ;  /* 0x0001000005057892 */ /* 0x000fe4000f8efc3f */
[----:B------:R-:W-:Y:S02]  /*1350*/  ULEA UR6, UR39, UR4, 0xa ;  /* 0x0000000427067291 */ /* 0x000fe4000f8e503f */
[----:B------:R-:W-:-:S05]  /*1360*/  ULEA UR7, UR39, UR5, 0xb ;  /* 0x0000000527077291 */ /* 0x000fca000f8e583f */
[----:B------:R-:W-:Y:S02]  /*1370*/  UMOV UR8, UR6 ;  /* 0x0000000600087c82 */ /* 0x000fe40008000000 */
[----:B------:R-:W-:Y:S02]  /*1380*/  UMOV UR10, UR7 ;  /* 0x00000007000a7c82 */ /* 0x000fe40008000000 */
[----:B------:R-:W-:Y:S01]  /*1390*/  HGMMA.64x256x8.F32.TF32 R24, gdesc[UR8], RZ, !UPT, gsb0 ;  /* 0x07e00000081879f0 */ /* 0x000fe2000c0028ff */
[----:B------:R-:W-:Y:S02]  /*13a0*/  UIADD3 UR8, UR6, 0x2, URZ ;  /* 0x0000000206087890 */ /* 0x000fe4000fffe03f */
[----:B------:R-:W-:Y:S01]  /*13b0*/  UIADD3 UR10, UR7, 0x2, URZ ;  /* 0x00000002070a7890 */ /* 0x000fe2000fffe03f */
[----:B------:R-:W-:Y:S01]  /*13c0*/  UMOV UR9, 0x40000040 ;  /* 0x4000004000097882 */ /* 0x000fe20000000000 */
[----:B------:R-:W-:Y:S01]  /*13d0*/  UMOV UR11, 0x40000040 ;  /* 0x40000040000b7882 */ /* 0x000fe20000000000 */
[----:B------:R-:W-:-:S02]  /*13e0*/  WARPGROUP.DEPBAR.LE gsb0, 0x0 ;  /* 0x00008000000079c5 */ /* 0x000fc40000010000 */
[----:B------:R-:W-:-:S15]  /*13f0*/  WARPGROUP.ARRIVE ;  /* 0x00000000000079c5 */ /* 0x000fde0000000000 */
[----:B------:R-:W-:-:S05]  /*1400*/  NOP ;  /* 0x0000000000007918 */ /* 0x000fca0000000000 */
[----:B------:R-:W-:Y:S01]  /*1410*/  HGMMA.64x256x8.F32.TF32 R24, gdesc[UR8], R24, gsb0 ;  /* 0x07e00000081879f0 */ /* 0x000fe20008002818 */
[----:B------:R-:W-:Y:S02]  /*1420*/  UIADD3 UR8, UR6, 0x4, URZ ;  /* 0x0000000406087890 */ /* 0x000fe4000fffe03f */
[----:B------:R-:W-:Y:S01]  /*1430*/  UIADD3 UR10, UR7, 0x4, URZ ;  /* 0x00000004070a7890 */ /* 0x000fe2000fffe03f */
[----:B------:R-:W-:Y:S01]  /*1440*/  UMOV UR9, 0x40000040 ;  /* 0x4000004000097882 */ /* 0x000fe20000000000 */
[----:B------:R-:W-:Y:S01]  /*1450*/  UMOV UR11, 0x40000040 ;  /* 0x40000040000b7882 */ /* 0x000fe20000000000 */
[----:B------:R-:W-:Y:S02]  /*1460*/  WARPGROUP.DEPBAR.LE gsb0, 0x0 ;  /* 0x00008000000079c5 */ /* 0x000fe40000010000 */
        /* <DEDUP_REMOVED lines=10> */
[----:B------:R-:W-:Y:S03]  /*1510*/  HGMMA.64x256x8.F32.TF32 R24, gdesc[UR8], R24, gsb0 ;  /* 0x07e00000081879f0 */ /* 0x000fe60008002818 */
[----:B------:R-:W-:Y:S02]  /*1520*/  WARPGROUP.DEPBAR.LE gsb0, 0x0 ;  /* 0x00008000000079c5 */ /* 0x000fe40000010000 */
[----:B------:R-:W-:Y:S05]  /*1530*/  @!P1 BRA `(.L_x_18) ;  /* 0x0000000400249947 */ /* 0x000fea0003800000 */
[----:B------:R-:W-:-:S04]  /*1540*/  UIADD3 UR6, UR39, 0x1, URZ ;  /* 0x0000000127067890 */ /* 0x000fc8000fffe03f */
[----:B------:R-:W-:-:S04]  /*1550*/  UISETP.NE.AND UP0, UPT, UR6, 0x7, UPT ;  /* 0x000000070600788c */ /* 0x000fc8000bf05270 */
[----:B------:R-:W-:Y:S02]  /*1560*/  USEL UR7, URZ, 0x1, UP0 ;  /* 0x000000013f077887 */ /* 0x000fe40008000000 */
[----:B------:R-:W-:Y:S02]  /*1570*/  USEL UR6, UR6, URZ, UP0 ;  /* 0x0000003f06067287 */ /* 0x000fe40008000000 */
[----:B------:R-:W-:-:S06]  /*1580*/  ULOP3.LUT UR7, UR38, UR7, URZ, 0x3c, !UPT ;  /* 0x0000000726077292 */ /* 0x000fcc000f8e3c3f */
[----:B01----:R-:W-:Y:S01]  /*1590*/  IMAD.U32 R5, RZ, RZ, UR7 ;  /* 0x00000007ff057e24 */ /* 0x003fe2000f8e00ff */
[----:B------:R-:W-:-:S06]  /*15a0*/  UMOV UR7, UR39 ;  /* 0x0000002700077c82 */ /* 0x000fcc0008000000 */
.L_x_25:
[----:B01----:R-:W-:Y:S05]  /*15b0*/  @!P0 BRA `(.L_x_19) ;  /* 0x0000000000048947 */ /* 0x003fea0003800000 */
[----:B------:R-:W-:Y:S01]  /*15c0*/  BPT.TRAP 0x1 ;  /* 0x000000040000795c */ /* 0x000fe20000300000 */
.L_x_19:
[----:B------:R-:W0:Y:S01]  /*15d0*/  S2UR UR9, SR_CgaCtaId ;  /* 0x00000000000979c3 */ /* 0x000e220000008800 */
[----:B------:R-:W-:Y:S01]  /*15e0*/  UMOV UR8, 0x400 ;  /* 0x0000040000087882 */ /* 0x000fe20000000000 */
[----:B------:R-:W-:Y:S01]  /*15f0*/  SHF.L.U32 R3, R5, 0x1f, RZ ;  /* 0x0000001f05037819 */ /* 0x000fe200000006ff */
[----:B0-----:R-:W-:-:S04]  /*1600*/  ULEA UR14, UR9, UR8, 0x18 ;  /* 0x00000008090e7291 */ /* 0x001fc8000f8ec03f */
[----:B------:R-:W-:-:S09]  /*1610*/  ULEA UR8, UR6, UR14, 0x3 ;  /* 0x0000000e06087291 */ /* 0x000fd2000f8e183f */
[----:B------:R0:W1:Y:S01]  /*1620*/  SYNCS.PHASECHK.TRANS64.TRYWAIT P1, [UR8], R3 ;  /* 0x00000003ff0075a7 */ /* 0x0000620008020148 */
[----:B------:R-:W-:Y:S05]  /*1630*/  @!P0 BRA `(.L_x_20) ;  /* 0x0000000000048947 */ /* 0x000fea0003800000 */
[----:B------:R-:W-:Y:S01]  /*1640*/  BPT.TRAP 0x1 ;  /* 0x000000040000795c */ /* 0x000fe20000300000 */
.L_x_20:
[----:B-1----:R-:W-:Y:S05]  /*1650*/  @P1 BRA `(.L_x_21) ;  /* 0x0000000000081947 */ /* 0x002fea0003800000 */
[----:B------:R-:W1:Y:S02]  /*1660*/  SYNCS.PHASECHK.TRANS64.TRYWAIT P1, [UR8], R3 ;  /* 0x00000003ff0075a7 */ /* 0x000e640008020148 */
[----:B-1----:R-:W-:Y:S05]  /*1670*/  @!P1 BRA `(.L_x_22) ;  /* 0x000000a000789947 */ /* 0x002fea0003800000 */
.L_x_21:
[----:B------:R-:W-:Y:S01]  /*1680*/  ULEA UR12, UR6, UR4, 0xa ;  /* 0x00000004060c7291 */ /* 0x000fe2000f8e503f */
[----:B------:R-:W-:Y:S01]  /*1690*/  WARPGROUP.ARRIVE ;  /* 0x00000000000079c5 */ /* 0x000fe20000000000 */
[----:B------:R-:W-:Y:S01]  /*16a0*/  ULEA UR13, UR6, UR5, 0xb ;  /* 0x00000005060d7291 */ /* 0x000fe2000f8e583f */
[----:B------:R-:W-:Y:S01]  /*16b0*/  UMOV UR9, 0x40000040 ;  /* 0x4000004000097882 */ /* 0x000fe20000000000 */
[----:B------:R-:W-:-:S03]  /*16c0*/  UMOV UR11, 0x40000040 ;  /* 0x40000040000b7882 */ /* 0x000fc60000000000 */
[----:B------:R-:W-:Y:S02]  /*16d0*/  UMOV UR8, UR12 ;  /* 0x0000000c00087c82 */ /* 0x000fe40008000000 */
[----:B------:R-:W-:Y:S02]  /*16e0*/  UMOV UR10, UR13 ;  /* 0x0000000d000a7c82 */ /* 0x000fe40008000000 */
[----:B------:R-:W-:Y:S01]  /*16f0*/  HGMMA.64x256x8.F32.TF32 R24, gdesc[UR8], R24, gsb0 ;  /* 0x07e00000081879f0 */ /* 0x000fe20008002818 */
        /* <DEDUP_REMOVED lines=26> */
[----:B------:R-:W-:Y:S01]  /*18a0*/  BPT.TRAP 0x1 ;  /* 0x000000040000795c */ /* 0x000fe20000300000 */
.L_x_23:
[----:B------:R-:W-:Y:S01]  /*18b0*/  ULEA UR8, UR7, UR14, 0x3 ;  /* 0x0000000e07087291 */ /* 0x000fe2000f8e183f */
[----:B------:R-:W-:-:S03]  /*18c0*/  ISETP.GT.U32.AND P1, PT, R19, 0x1, PT ;  /* 0x000000011300780c */ /* 0x000fc60003f24070 */
[----:B------:R-:W-:-:S04]  /*18d0*/  UIADD3 UR8, UR8, 0x38, URZ ;  /* 0x0000003808087890 */ /* 0x000fc8000fffe03f */
[----:B------:R-:W-:-:S09]  /*18e0*/  UPRMT UR8, URZ, 0x654, UR8 ;  /* 0x000006543f087896 */ /* 0x000fd20008000008 */
[----:B------:R-:W-:Y:S01]  /*18f0*/  SYNCS.ARRIVE.TRANS64.RED.A1T0 RZ, [UR8], RZ ;  /* 0x000000ffffff79a7 */ /* 0x000fe20008100408 */
[----:B------:R-:W-:Y:S05]  /*1900*/  @P1 BRA `(.L_x_24) ;  /* 0x0000000000041947 */ /* 0x000fea0003800000 */
[----:B------:R-:W-:Y:S01]  /*1910*/  BPT.TRAP 0x1 ;  /* 0x000000040000795c */ /* 0x000fe20000300000 */
.L_x_24:
[----:B------:R-:W-:Y:S01]  /*1920*/  UIADD3 UR6, UR6, 0x1, URZ ;  /* 0x0000000106067890 */ /* 0x000fe2000fffe03f */
[C---:B------:R-:W-:Y:S01]  /*1930*/  ISETP.GT.AND P1, PT, R0.reuse, 0x1, PT ;  /* 0x000000010000780c */ /* 0x040fe20003f24270 */
[----:B------:R-:W-:Y:S01]  /*1940*/  UIADD3 UR7, UR7, 0x1, URZ ;  /* 0x0000000107077890 */ /* 0x000fe2000fffe03f */
[----:B------:R-:W-:Y:S01]  /*1950*/  VIADD R0, R0, 0xffffffff ;  /* 0xffffffff00007836 */ /* 0x000fe20000000000 */
[----:B------:R-:W-:Y:S02]  /*1960*/  UISETP.NE.AND UP0, UPT, UR6, 0x7, UPT ;  /* 0x000000070600788c */ /* 0x000fe4000bf05270 */
[----:B------:R-:W-:Y:S02]  /*1970*/  UISETP.NE.AND UP1, UPT, UR7, 0x7, UPT ;  /* 0x000000070700788c */ /* 0x000fe4000bf25270 */
[----:B------:R-:W-:Y:S02]  /*1980*/  USEL UR8, URZ, 0x1, UP0 ;  /* 0x000000013f087887 */ /* 0x000fe40008000000 */
[----:B------:R-:W-:-:S02]  /*1990*/  USEL UR6, UR6, URZ, UP0 ;  /* 0x0000003f06067287 */ /* 0x000fc40008000000 */
[----:B------:R-:W-:Y:S02]  /*19a0*/  USEL UR7, UR7, URZ, UP1 ;  /* 0x0000003f07077287 */ /* 0x000fe40008800000 */
[----:B------:R-:W-:Y:S01]  /*19b0*/  LOP3.LUT R5, R5, UR8, RZ, 0x3c, !PT ;  /* 0x0000000805057c12 */ /* 0x000fe2000f8e3cff */
[----:B------:R-:W-:Y:S09]  /*19c0*/  @P1 BRA `(.L_x_25) ;  /* 0xfffffff800f81947 */ /* 0x000ff2000383ffff */
.L_x_18:
[----:B------:R-:W2:Y:S02]  /*19d0*/  LDC R0, c[0x0][0x28c] ;  /* 0x0000a300ff007b82 */ /* 0x000ea40000000800 */
[----:B--2---:R-:W-:-:S13]  /*19e0*/  ISETP.GE.AND P1, PT, R0, 0x1, PT ;  /* 0x000000010000780c */ /* 0x004fda0003f26270 */
[----:B------:R-:W-:Y:S05]  /*19f0*/  @!P1 BRA `(.L_x_26) ;  /* 0x0000000000509947 */ /* 0x000fea0003800000 */
[----:B------:R-:W-:Y:S05]  /*1a00*/  @!P0 BRA `(.L_x_27) ;  /* 0x0000000000048947 */ /* 0x000fea0003800000 */
[----:B------:R-:W-:Y:S01]  /*1a10*/  BPT.TRAP 0x1 ;  /* 0x000000040000795c */ /* 0x000fe20000300000 */
.L_x_27:
[----:B------:R-:W-:Y:S01]  /*1a20*/  UISETP.LT.AND UP0, UPT, UR40, 0x1, UPT ;  /* 0x000000012800788c */ /* 0x000fe2000bf01270 */
[----:B------:R-:W2:Y:S01]  /*1a30*/  S2UR UR7, SR_CgaCtaId ;  /* 0x00000000000779c3 */ /* 0x000ea20000008800 */
[----:B------:R-:W-:Y:S02]  /*1a40*/  ISETP.GT.U32.AND P0, PT, R19, 0x1, PT ;  /* 0x000000011300780c */ /* 0x000fe40003f04070 */
[----:B------:R-:W-:-:S04]  /*1a50*/  USEL UR6, UR40, 0x1, UP0 ;  /* 0x0000000128067887 */ /* 0x000fc80008000000 */
[----:B------:R-:W-:-:S04]  /*1a60*/  UIADD3 UR6, UR39, UR40, -UR6 ;  /* 0x0000002827067290 */ /* 0x000fc8000fffe806 */
[----:B------:R-:W-:-:S04]  /*1a70*/  UIMAD.WIDE.U32 UR4, UR6, 0x24924925, URZ ;  /* 0x24924925060478a5 */ /* 0x000fc8000f8e003f */
[----:B------:R-:W-:-:S04]  /*1a80*/  UIADD3 UR4, UR6, -UR5, URZ ;  /* 0x8000000506047290 */ /* 0x000fc8000fffe03f */
[----:B------:R-:W-:-:S03]  /*1a90*/  ULEA.HI UR4, UR4, UR5, URZ, 0x1f ;  /* 0x0000000504047291 */ /* 0x000fc6000f8ff83f */
[----:B------:R-:W-:Y:S01]  /*1aa0*/  UMOV UR5, 0x400 ;  /* 0x0000040000057882 */ /* 0x000fe20000000000 */
[----:B------:R-:W-:Y:S02]  /*1ab0*/  USHF.R.U32.HI UR4, URZ, 0x2, UR4 ;  /* 0x000000023f047899 */ /* 0x000fe40008011604 */
[----:B--2---:R-:W-:Y:S02]  /*1ac0*/  ULEA UR5, UR7, UR5, 0x18 ;  /* 0x0000000507057291 */ /* 0x004fe4000f8ec03f */
[----:B------:R-:W-:-:S04]  /*1ad0*/  UIMAD UR4, UR4, -0x7, UR6 ;  /* 0xfffffff9040478a4 */ /* 0x000fc8000f8e0206 */
[----:B------:R-:W-:-:S04]  /*1ae0*/  ULEA UR4, UR4, UR5, 0x3 ;  /* 0x0000000504047291 */ /* 0x000fc8000f8e183f */
[----:B------:R-:W-:-:S04]  /*1af0*/  UIADD3 UR4, UR4, 0x38, URZ ;  /* 0x0000003804047890 */ /* 0x000fc8000fffe03f */
[----:B------:R-:W-:-:S09]  /*1b00*/  UPRMT UR4, URZ, 0x654, UR4 ;  /* 0x000006543f047896 */ /* 0x000fd20008000004 */
[----:B------:R-:W-:Y:S01]  /*1b10*/  SYNCS.ARRIVE.TRANS64.RED.A1T0 RZ, [UR4], RZ ;  /* 0x000000ffffff79a7 */ /* 0x000fe20008100404 */
[----:B------:R-:W-:Y:S05]  /*1b20*/  @P0 BRA `(.L_x_26) ;  /* 0x0000000000040947 */ /* 0x000fea0003800000 */
[----:B------:R-:W-:Y:S01]  /*1b30*/  BPT.TRAP 0x1 ;  /* 0x000000040000795c */ /* 0x000fe20000300000 */
.L_x_26:
[----:B------:R-:W2:Y:S01]  /*1b40*/  LDC R7, c[0x0][0x288] ;  /* 0x0000a200ff077b82 */ /* 0x000ea20000000800 */
[----:B01----:R-:W-:Y:S01]  /*1b50*/  LOP3.LUT R4, R18, 0x60, RZ, 0xc0, !PT ;  /* 0x0000006012047812 */ /* 0x003fe200078ec0ff */
[----:B------:R-:W-:Y:S01]  /*1b60*/  UIADD3 UR39, UR40, UR39, URZ ;  /* 0x0000002728277290 */ /* 0x000fe2000fffe03f */
[----:B------:R-:W-:Y:S01]  /*1b70*/  LOP3.LUT R0, R22, 0x1, RZ, 0xc0, !PT ;  /* 0x0000000116007812 */ /* 0x000fe200078ec0ff */
[----:B------:R-:W-:Y:S01]  /*1b80*/  ULDC UR7, c[0x0][0x284] ;  /* 0x0000a10000077ab9 */ /* 0x000fe20000000800 */
[----:B------:R-:W-:Y:S01]  /*1b90*/  SHF.R.U32.HI R3, RZ, 0x2, R18 ;  /* 0x00000002ff037819 */ /* 0x000fe20000011612 */
[----:B------:R-:W-:Y:S01]  /*1ba0*/  UISETP.GT.U32.AND UP0, UPT, UR39, 0x6, UPT ;  /* 0x000000062700788c */ /* 0x000fe2000bf04070 */
[----:B------:R-:W-:Y:S01]  /*1bb0*/  SHF.R.U32.HI R10, RZ, 0x1, R4 ;  /* 0x00000001ff0a7819 */ /* 0x000fe20000011604 */
[----:B------:R-:W-:Y:S01]  /*1bc0*/  IMAD.SHL.U32 R4, R0, 0x40, RZ ;  /* 0x0000004000047824 */ /* 0x000fe200078e00ff */
[----:B------:R-:W-:Y:S01]  /*1bd0*/  LOP3.LUT R3, R3, 0x7, RZ, 0xc0, !PT ;  /* 0x0000000703037812 */ /* 0x000fe200078ec0ff */
[----:B------:R-:W-:Y:S01]  /*1be0*/  UIMAD.WIDE.U32 UR4, UR39, 0x24924925, URZ ;  /* 0x24924925270478a5 */ /* 0x000fe2000f8e003f */
[----:B------:R-:W-:Y:S01]  /*1bf0*/  SHF.R.S32.HI R21, RZ, 0x1f, R23 ;  /* 0x0000001fff157819 */ /* 0x000fe20000011417 */
[----:B------:R-:W-:Y:S01]  /*1c00*/  UISETP.LT.U32.AND UP0, UPT, UR40, 0x7, UP0 ;  /* 0x000000072800788c */ /* 0x000fe20008701070 */
[--C-:B------:R-:W-:Y:S01]  /*1c10*/  IADD3 R5, RZ, -R10, -R3.reuse ;  /* 0x8000000aff057210 */ /* 0x100fe20007ffe803 */
[----:B------:R-:W-:Y:S01]  /*1c20*/  UIADD3 UR4, UR39, -UR5, URZ ;  /* 0x8000000527047290 */ /* 0x000fe2000fffe03f */
[----:B------:R-:W-:Y:S01]  /*1c30*/  LOP3.LUT R3, R4, 0x40, R3, 0xe2, !PT ;  /* 0x0000004004037812 */ /* 0x000fe200078ee203 */
[----:B------:R-:W-:Y:S01]  /*1c40*/  IMAD.SHL.U32 R4, R18, 0x2, RZ ;  /* 0x0000000212047824 */ /* 0x000fe200078e00ff */
[----:B------:R-:W-:Y:S01]  /*1c50*/  UISETP.GE.U32.AND UP1, UPT, UR40, 0x7, UPT ;  /* 0x000000072800788c */ /* 0x000fe2000bf26070 */
[----:B------:R-:W-:Y:S01]  /*1c60*/  IMAD R11, R0, -0x40, R5 ;  /* 0xffffffc0000b7824 */ /* 0x000fe200078e0205 */
[----:B------:R-:W-:Y:S01]  /*1c70*/  LOP3.LUT R0, R18, 0x3, RZ, 0xc0, !PT ;  /* 0x0000000312007812 */ /* 0x000fe200078ec0ff */
[----:B------:R-:W-:Y:S01]  /*1c80*/  ULDC.64 UR8, c[0x0][0x5d0] ;  /* 0x0001740000087ab9 */ /* 0x000fe20000000a00 */
[----:B------:R-:W-:Y:S01]  /*1c90*/  LOP3.LUT R9, R4, 0x6, RZ, 0xc0, !PT ;  /* 0x0000000604097812 */ /* 0x000fe200078ec0ff */
[----:B------:R-:W-:Y:S01]  /*1ca0*/  USEL UR6, URZ, 0x1, !UP0 ;  /* 0x000000013f067887 */ /* 0x000fe2000c000000 */
[----:B------:R-:W-:Y:S01]  /*1cb0*/  IMAD R4, R21, UR8, RZ ;  /* 0x0000000815047c24 */ /* 0x000fe2000f8e02ff */
[----:B------:R-:W-:Y:S01]  /*1cc0*/  ULEA.HI UR4, UR4, UR5, URZ, 0x1f ;  /* 0x0000000504047291 */ /* 0x000fe2000f8ff83f */
[----:B------:R-:W-:Y:S01]  /*1cd0*/  PRMT R8, R9, 0x6540, R152 ;  /* 0x0000654009087816 */ /* 0x000fe20000000098 */
[----:B------:R-:W-:Y:S01]  /*1ce0*/  IMAD.SHL.U32 R152, R152, 0x100, RZ ;  /* 0x0000010098987824 */ /* 0x000fe200078e00ff */
[----:B------:R-:W-:Y:S01]  /*1cf0*/  ULOP3.LUT UR38, UR38, UR6, URZ, 0x3c, !UPT ;  /* 0x0000000626267292 */ /* 0x000fe2000f8e3c3f */
[----:B--2---:R-:W-:Y:S01]  /*1d00*/  IMAD R13, R0, -0x2, R7 ;  /* 0xfffffffe000d7824 */ /* 0x004fe200078e0207 */
[----:B------:R-:W-:Y:S01]  /*1d10*/  SHF.R.S32.HI R9, RZ, 0x1f, R8 ;  /* 0x0000001fff097819 */ /* 0x000fe20000011408 */
[C---:B------:R-:W-:Y:S01]  /*1d20*/  IMAD.SHL.U32 R0, R153.reuse, 0x80, RZ ;  /* 0x0000008099007824 */ /* 0x040fe200078e00ff */
[----:B------:R-:W-:Y:S01]  /*1d30*/  ISETP.GE.AND P0, PT, R152, R7, PT ;  /* 0x000000079800720c */ /* 0x000fe20003f06270 */
[----:B------:R-:W-:Y:S01]  /*1d40*/  USHF.R.U32.HI UR4, URZ, 0x2, UR4 ;  /* 0x000000023f047899 */ /* 0x000fe20008011604 */
[----:B------:R-:W-:-:S02]  /*1d50*/  IMAD.WIDE R6, R153, 0x80, RZ ;  /* 0x0000008099067825 */ /* 0x000fc400078e02ff */
[C---:B------:R-:W-:Y:S01]  /*1d60*/  ISETP.GE.OR P0, PT, R0.reuse, UR7, P0 ;  /* 0x0000000700007c0c */ /* 0x040fe20008706670 */
[----:B------:R-:W-:Y:S01]  /*1d70*/  @UP1 ULOP3.LUT UR38, UR38, 0x1, UR4, 0x78, !UPT ;  /* 0x0000000126261892 */ /* 0x000fe2000f8e7804 */
[C---:B------:R-:W-:Y:S01]  /*1d80*/  IMAD R15, R23.reuse, UR9, R4 ;  /* 0x00000009170f7c24 */ /* 0x040fe2000f8e0204 */
[----:B------:R-:W-:Y:S01]  /*1d90*/  UIMAD UR39, UR4, -0x7, UR39 ;  /* 0xfffffff9042778a4 */ /* 0x000fe2000f8e0227 */
[----:B------:R-:W-:Y:S01]  /*1da0*/  IMAD.WIDE.U32 R4, R23, UR8, R8 ;  /* 0x0000000817047c25 */ /* 0x000fe2000f8e0008 */
[----:B------:R-:W-:Y:S02]  /*1db0*/  IADD3 R0, -R0, UR7, R11 ;  /* 0x0000000700007c10 */ /* 0x000fe4000fffe10b */
[----:B------:R-:W-:Y:S01]  /*1dc0*/  LOP3.LUT R169, R6, R3, R10, 0xfe, !PT ;  /* 0x0000000306a97212 */ /* 0x000fe200078efe0a */
[----:B------:R-:W-:Y:S02]  /*1dd0*/  IMAD.IADD R5, R5, 0x1, R15 ;  /* 0x0000000105057824 */ /* 0x000fe400078e020f */
[----:B------:R-:W-:-:S02]  /*1de0*/  IMAD.IADD R3, R13, 0x1, -R152 ;  /* 0x000000010d037824 */ /* 0x000fc400078e0a98 */
[----:B------:R-:W-:Y:S01]  /*1df0*/  IMAD.MOV.U32 R153, RZ, RZ, -0x1 ;  /* 0xffffffffff997424 */ /* 0x000fe200078e00ff */
[----:B------:R-:W-:Y:S06]  /*1e00*/  @P0 BRA `(.L_x_28) ;  /* 0x0000007800d80947 */ /* 0x000fec0003800000 */
[----:B------:R-:W0:Y:S01]  /*1e10*/  LDC.64 R10, c[0x0][0x5c8] ;  /* 0x00017200ff0a7b82 */ /* 0x000e220000000a00 */
[----:B-----5:R-:W-:Y:S01]  /*1e20*/  FSETP.NEU.AND P0, PT, R155, RZ, PT ;  /* 0x000000ff9b00720b */ /* 0x020fe20003f0d000 */
[----:B------:R-:W-:Y:S01]  /*1e30*/  BSSY B0, `(.L_x_28) ;  /* 0x00007b3000007945 */ /* 0x000fe20003800000 */
[----:B------:R-:W-:-:S04]  /*1e40*/  ISETP.GT.AND P1, PT, R3, RZ, PT ;  /* 0x000000ff0300720c */ /* 0x000fc80003f24270 */
[----:B------:R-:W-:Y:S01]  /*1e50*/  ISETP.GT.AND P2, PT, R0, RZ, P1 ;  /* 0x000000ff0000720c */ /* 0x000fe20000f44270 */
[-C--:B0-----:R-:W-:Y:S02]  /*1e60*/  IMAD R12, R7, R10.reuse, RZ ;  /* 0x0000000a070c7224 */ /* 0x081fe400078e02ff */
[----:B------:R-:W-:-:S04]  /*1e70*/  IMAD.WIDE.U32 R162, R169, R10, R4 ;  /* 0x0000000aa9a27225 */ /* 0x000fc800078e0004 */
[----:B------:R-:W-:-:S04]  /*1e80*/  IMAD R5, R169, R11, R12 ;  /* 0x0000000ba9057224 */ /* 0x000fc800078e020c */
[----:B------:R-:W-:Y:S01]  /*1e90*/  IMAD.IADD R171, R163, 0x1, R5 ;  /* 0x00000001a3ab7824 */ /* 0x000fe200078e0205 */
[----:B------:R-:W-:Y:S06]  /*1ea0*/  @!P0 BRA `(.L_x_29) ;  /* 0x0000005400948947 */ /* 0x000fec0003800000 */
[----:B------:R-:W0:Y:S01]  /*1eb0*/  LDC.64 R14, c[0x0][0x5b8] ;  /* 0x00016e00ff0e7b82 */ /* 0x000e220000000a00 */
[----:B------:R-:W-:-:S07]  /*1ec0*/  ULDC.64 UR4, c[0x0][0x5c0] ;  /* 0x0001700000047ab9 */ /* 0x000fce0000000a00 */
[----:B------:R-:W1:Y:S08]  /*1ed0*/  LDC.64 R166, c[0x0][0x5b0] ;  /* 0x00016c00ffa67b82 */ /* 0x000e700000000a00 */
[----:B------:R-:W2:Y:S01]  /*1ee0*/  LDC.64 R12, c[0x0][0x5a8] ;  /* 0x00016a00ff0c7b82 */ /* 0x000ea20000000a00 */
[-C--:B0-----:R-:W-:Y:S02]  /*1ef0*/  IMAD R4, R21, R14.reuse, RZ ;  /* 0x0000000e15047224 */ /* 0x081fe400078e02ff */
[----:B------:R-:W-:-:S04]  /*1f00*/  IMAD.WIDE.U32 R164, R23, R14, R8 ;  /* 0x0000000e17a47225 */ /* 0x000fc800078e0008 */
[----:B------:R-:W-:Y:S02]  /*1f10*/  IMAD R161, R23, R15, R4 ;  /* 0x0000000f17a17224 */ /* 0x000fe400078e0204 */
[-C--:B-1----:R-:W-:Y:S02]  /*1f20*/  IMAD R6, R7, R166.reuse, RZ ;  /* 0x000000a607067224 */ /* 0x082fe400078e02ff */
[----:B------:R-:W-:Y:S02]  /*1f30*/  IMAD.IADD R21, R165, 0x1, R161 ;  /* 0x00000001a5157824 */ /* 0x000fe400078e02a1 */
[----:B------:R-:W-:Y:S02]  /*1f40*/  IMAD.MOV.U32 R20, RZ, RZ, R164 ;  /* 0x000000ffff147224 */ /* 0x000fe400078e00a4 */
[C---:B------:R-:W-:Y:S02]  /*1f50*/  IMAD R163, R169.reuse, R167, R6 ;  /* 0x000000a7a9a37224 */ /* 0x040fe400078e0206 */
[----:B------:R-:W-:-:S04]  /*1f60*/  IMAD.WIDE.U32 R4, R169, R166, R20 ;  /* 0x000000a6a9047225 */ /* 0x000fc800078e0014 */
[----:B------:R-:W-:Y:S01]  /*1f70*/  IMAD.IADD R5, R5, 0x1, R163 ;  /* 0x0000000105057824 */ /* 0x000fe200078e02a3 */
[----:B--2---:R-:W-:-:S04]  /*1f80*/  LEA R6, P0, R4, R12, 0x2 ;  /* 0x0000000c04067211 */ /* 0x004fc800078010ff */
[----:B------:R-:W-:-:S05]  /*1f90*/  LEA.HI.X R7, R4, R13, R5, 0x2, P0 ;  /* 0x0000000d04077211 */ /* 0x000fca00000f1405 */
[----:B------:R0:W2:Y:S01]  /*1fa0*/  @P2 LDG.E.LTC128B R15, desc[UR36][R6.64] ;  /* 0x00000024060f2981 */ /* 0x0000a2000c1e1920 */
[----:B------:R-:W-:Y:S01]  /*1fb0*/  IMAD.WIDE.U32 R4, R169, R166, R8 ;  /* 0x000000a6a9047225 */ /* 0x000fe200078e0008 */
[----:B------:R-:W-:Y:S01]  /*1fc0*/  ISETP.GT.AND P0, PT, R3, 0x1, PT ;  /* 0x000000010300780c */ /* 0x000fe20003f04270 */
[----:B------:R-:W-:Y:S02]  /*1fd0*/  BSSY B1, `(.L_x_30) ;  /* 0x0000013000017945 */ /* 0x000fe40003800000 */
[----:B------:R-:W-:Y:S02]  /*1fe0*/  IMAD.IADD R5, R163, 0x1, R5 ;  /* 0x00000001a3057824 */ /* 0x000fe400078e0205 */
[----:B------:R-:W-:Y:S02]  /*1ff0*/  IMAD.SHL.U32 R158, R166, 0x8, RZ ;  /* 0x00000008a69e7824 */ /* 0x000fe400078e00ff */
[----:B------:R-:W-:Y:S01]  /*2000*/  IMAD.WIDE.U32 R156, R23, R14, R4 ;  /* 0x0000000e179c7225 */ /* 0x000fe200078e0004 */
[----:B------:R-:W-:-:S03]  /*2010*/  LEA R4, P3, R162, UR4, 0x2 ;  /* 0x00000004a2047c11 */ /* 0x000fc6000f8610ff */
[----:B0-----:R-:W-:Y:S01]  /*2020*/  IMAD.IADD R7, R161, 0x1, R157 ;  /* 0x00000001a1077824 */ /* 0x001fe200078e029d */
[----:B------:R-:W-:Y:S02]  /*2030*/  LEA.HI.X R5, R162, UR5, R171, 0x2, P3 ;  /* 0x00000005a2057c11 */ /* 0x000fe400098f14ab */
[----:B------:R-:W-:Y:S02]  /*2040*/  ISETP.GT.AND P3, PT, R0, RZ, P0 ;  /* 0x000000ff0000720c */ /* 0x000fe40000764270 */
[----:B------:R-:W-:-:S04]  /*2050*/  LEA R6, P4, R156, R12, 0x2 ;  /* 0x0000000c9c067211 */ /* 0x000fc800078810ff */
[----:B------:R-:W-:Y:S02]  /*2060*/  LEA.HI.X R7, R156, R13, R7, 0x2, P4 ;  /* 0x0000000d9c077211 */ /* 0x000fe400020f1407 */
[----:B--2---:R-:W-:-:S05]  /*2070*/  LOP3.LUT R152, R15, 0xffffe000, RZ, 0xc0, !PT ;  /* 0xffffe0000f987812 */ /* 0x004fca00078ec0ff */
[----:B------:R-:W-:-:S04]  /*2080*/  FMUL R159, R152, R155 ;  /* 0x0000009b989f7220 */ /* 0x000fc80000400000 */
[----:B------:R-:W-:Y:S01]  /*2090*/  FFMA R173, R24, R154, R159 ;  /* 0x0000009a18ad7223 */ /* 0x000fe2000000009f */
[----:B------:R-:W-:-:S04]  /*20a0*/  SHF.L.U64.HI R159, R166, 0x3, R167 ;  /* 0x00000003a69f7819 */ /* 0x000fc800000102a7 */
[----:B------:R-:W-:Y:S01]  /*20b0*/  F2FP.TF32.F32.PACK_B R173, R173 ;  /* 0x000000adffad723e */ /* 0x000fe200024050ff */
[----:B------:R-:W-:-:S04]  /*20c0*/  IMAD.WIDE.U32 R158, R169, R166, R158 ;  /* 0x000000a6a99e7225 */ /* 0x000fc800078e009e */
[----:B------:R0:W-:Y:S01]  /*20d0*/  @P2 STG.E desc[UR36][R4.64], R173 ;  /* 0x000000ad04002986 */ /* 0x0001e2000c101924 */
[----:B------:R-:W-:Y:S05]  /*20e0*/  @!P3 BRA `(.L_x_31) ;  /* 0x000000000004b947 */ /* 0x000fea0003800000 */
[----:B------:R1:W5:Y:S02]  /*20f0*/  LDG.E.LTC128B R15, desc[UR36][R6.64+0x4] ;  /* 0x00000424060f7981 */ /* 0x000364000c1e1920 */
.L_x_31:
[----:B------:R-:W-:Y:S05]  /*2100*/  BSYNC B1 ;  /* 0x0000000000017941 */ /* 0x000fea0003800000 */
.L_x_30:
[----:B-----5:R-:W-:Y:S01]  /*2110*/  LOP3.LUT R20, R15, 0xffffe000, RZ, 0xc0, !PT ;  /* 0xffffe0000f147812 */ /* 0x020fe200078ec0ff */
[----:B------:R-:W-:Y:S01]  /*2120*/  IMAD.IADD R163, R163, 0x1, R159 ;  /* 0x00000001a3a37824 */ /* 0x000fe200078e029f */
[----:B------:R-:W-:Y:S01]  /*2130*/  IADD3 R164, P2, R164, R158, RZ ;  /* 0x0000009ea4a47210 */ /* 0x000fe20007f5e0ff */
[----:B------:R-:W-:Y:S01]  /*2140*/  IMAD.MOV.U32 R152, RZ, RZ, R15 ;  /* 0x000000ffff987224 */ /* 0x000fe200078e000f */
[----:B------:R-:W-:Y:S01]  /*2150*/  ISETP.GT.AND P1, PT, R0, 0x8, P1 ;  /* 0x000000080000780c */ /* 0x000fe20000f24270 */
[----:B------:R-:W-:Y:S02]  /*2160*/  FMUL R20, R20, R155 ;  /* 0x0000009b14147220 */ /* 0x000fe40000400000 */
[----:B------:R-:W-:Y:S02]  /*2170*/  IMAD.X R21, R163, 0x1, R21, P2 ;  /* 0x00000001a3157824 */ /* 0x000fe400010e0615 */
[----:B------:R-:W-:Y:S01]  /*2180*/  FFMA R157, R25, R154, R20 ;  /* 0x0000009a199d7223 */ /* 0x000fe20000000014 */
[----:B------:R-:W-:-:S04]  /*2190*/  LEA R20, P2, R164, R12, 0x2 ;  /* 0x0000000ca4147211 */ /* 0x000fc800078410ff */
[----:B------:R-:W-:Y:S02]  /*21a0*/  F2FP.TF32.F32.PACK_B R157, R157 ;  /* 0x0000009dff9d723e */ /* 0x000fe400024050ff */
[----:B------:R-:W-:-:S03]  /*21b0*/  LEA.HI.X R21, R164, R13, R21, 0x2, P2 ;  /* 0x0000000da4157211 */ /* 0x000fc600010f1415 */
[----:B------:R2:W-:Y:S04]  /*21c0*/  @P3 STG.E desc[UR36][R4.64+0x4], R157 ;  /* 0x0000049d04003986 */ /* 0x0005e8000c101924 */
[----:B------:R-:W3:Y:S01]  /*21d0*/  @P1 LDG.E.LTC128B R152, desc[UR36][R20.64] ;  /* 0x0000002414981981 */ /* 0x000ee2000c1e1920 */
[----:B------:R-:W-:Y:S01]  /*21e0*/  IADD3 R8, P2, R8, R158, RZ ;  /* 0x0000009e08087210 */ /* 0x000fe20007f5e0ff */
[----:B------:R-:W-:Y:S01]  /*21f0*/  BSSY B1, `(.L_x_32) ;  /* 0x0000011000017945 */ /* 0x000fe20003800000 */
[----:B------:R-:W-:Y:S02]  /*2200*/  SHF.L.U64.HI R11, R10, 0x5, R11 ;  /* 0x000000050a0b7819 */ /* 0x000fe4000001020b */
[----:B------:R-:W-:Y:S01]  /*2210*/  ISETP.GT.AND P0, PT, R0, 0x8, P0 ;  /* 0x000000080000780c */ /* 0x000fe20000704270 */
[----:B------:R-:W-:Y:S01]  /*2220*/  IMAD.X R9, R9, 0x1, R163, P2 ;  /* 0x0000000109097824 */ /* 0x000fe200010e06a3 */
[----:B------:R-:W-:Y:S01]  /*2230*/  LEA R10, P2, R10, R4, 0x5 ;  /* 0x000000040a0a7211 */ /* 0x000fe200078428ff */
[----:B------:R-:W-:-:S04]  /*2240*/  IMAD.WIDE.U32 R14, R23, R14, R8 ;  /* 0x0000000e170e7225 */ /* 0x000fc800078e0008 */
[----:B------:R-:W-:Y:S01]  /*2250*/  IMAD.X R11, R11, 0x1, R5, P2 ;  /* 0x000000010b0b7824 */ /* 0x000fe200010e0605 */
[----:B------:R-:W-:Y:S01]  /*2260*/  LEA R8, P3, R14, R12, 0x2 ;  /* 0x0000000c0e087211 */ /* 0x000fe200078610ff */
[----:B------:R-:W-:-:S05]  /*2270*/  IMAD.IADD R9, R161, 0x1, R15 ;  /* 0x00000001a1097824 */ /* 0x000fca00078e020f */
[----:B------:R-:W-:Y:S02]  /*2280*/  LEA.HI.X R9, R14, R13, R9, 0x2, P3 ;  /* 0x0000000d0e097211 */ /* 0x000fe400018f1409 */
[----:B---3--:R-:W-:-:S05]  /*2290*/  LOP3.LUT R24, R152, 0xffffe000, RZ, 0xc0, !PT ;  /* 0xffffe00098187812 */ /* 0x008fca00078ec0ff */
[----:B------:R-:W-:-:S04]  /*22a0*/  FMUL R25, R24, R155 ;  /* 0x0000009b18197220 */ /* 0x000fc80000400000 */
[----:B------:R-:W-:-:S05]  /*22b0*/  FFMA R25, R26, R154, R25 ;  /* 0x0000009a1a197223 */ /* 0x000fca0000000019 */
[----:B------:R-:W-:-:S05]  /*22c0*/  F2FP.TF32.F32.PACK_B R25, R25 ;  /* 0x00000019ff19723e */ /* 0x000fca00024050ff */
[----:B------:R2:W-:Y:S01]  /*22d0*/  @P1 STG.E desc[UR36][R10.64], R25 ;  /* 0x000000190a001986 */ /* 0x0005e2000c101924 */
[----:B------:R-:W-:Y:S05]  /*22e0*/  @!P0 BRA `(.L_x_33) ;  /* 0x0000000000048947 */ /* 0x000fea0003800000 */
[----:B------:R3:W5:Y:S02]  /*22f0*/  LDG.E.LTC128B R152, desc[UR36][R8.64+0x4] ;  /* 0x0000042408987981 */ /* 0x000764000c1e1920 */
.L_x_33:
[----:B------:R-:W-:Y:S05]  /*2300*/  BSYNC B1 ;  /* 0x0000000000017941 */ /* 0x000fea0003800000 */
.L_x_32:
[----:B-----5:R-:W-:Y:S01]  /*2310*/  LOP3.LUT R12, R152, 0xffffe000, RZ, 0xc0, !PT ;  /* 0xffffe000980c7812 */ /* 0x020fe200078ec0ff */
[----:B------:R-:W-:Y:S01]  /*2320*/  BSSY B1, `(.L_x_34) ;  /* 0x0000009000017945 */ /* 0x000fe20003800000 */
[----:B------:R-:W-:-:S03]  /*2330*/  ISETP.GT.AND P1, PT, R3, 0x8, PT ;  /* 0x000000080300780c */ /* 0x000fc60003f24270 */
[----:B------:R-:W-:Y:S01]  /*2340*/  FMUL R12, R12, R155 ;  /* 0x0000009b0c0c7220 */ /* 0x000fe20000400000 */
[----:B------:R-:W-:-:S03]  /*2350*/  ISETP.GT.AND P2, PT, R0, RZ, P1 ;  /* 0x000000ff0000720c */ /* 0x000fc60000f44270 */
[----:B------:R-:W-:-:S05]  /*2360*/  FFMA R27, R27, R154, R12 ;  /* 0x0000009a1b1b7223 */ /* 0x000fca000000000c */
[----:B------:R-:W-:-:S05]  /*2370*/  F2FP.TF32.F32.PACK_B R27, R27 ;  /* 0x0000001bff1b723e */ /* 0x000fca00024050ff */
[----:B------:R4:W-:Y:S01]  /*2380*/  @P0 STG.E desc[UR36][R10.64+0x4], R27 ;  /* 0x0000041b0a000986 */ /* 0x0009e2000c101924 */
[----:B------:R-:W-:Y:S05]  /*2390*/  @!P2 BRA `(.L_x_35) ;  /* 0x000000000004a947 */ /* 0x000fea0003800000 */
[----:B------:R0:W5:Y:S02]  /*23a0*/  LDG.E.LTC128B R152, desc[UR36][R6.64+0x20] ;  /* 0x0000202406987981 */ /* 0x000164000c1e1920 */
.L_x_35:
[----:B------:R-:W-:Y:S05]  /*23b0*/  BSYNC B1 ;  /* 0x0000000000017941 */ /* 0x000fea0003800000 */
.L_x_34:
        /* <DEDUP_REMOVED lines=10> */
.L_x_37:
[----:B------:R-:W-:Y:S05]  /*2460*/  BSYNC B1 ;  /* 0x0000000000017941 */ /* 0x000fea0003800000 */
.L_x_36:
[----:B-----5:R-:W-:Y:S01]  /*2470*/  LOP3.LUT R12, R152, 0xffffe000, RZ, 0xc0, !PT ;  /* 0xffffe000980c7812 */ /* 0x020fe200078ec0ff */
[----:B------:R-:W-:Y:S01]  /*2480*/  BSSY B1, `(.L_x_38) ;  /* 0x0000008000017945 */ /* 0x000fe20003800000 */
[----:B------:R-:W-:-:S03]  /*2490*/  ISETP.GT.AND P1, PT, R0, 0x8, P1 ;  /* 0x000000080000780c */ /* 0x000fc60000f24270 */
[----:B------:R-:W-:-:S04]  /*24a0*/  FMUL R12, R12, R155 ;  /* 0x0000009b0c0c7220 */ /* 0x000fc80000400000 */
[----:B------:R-:W-:-:S05]  /*24b0*/  FFMA R29, R29, R154, R12 ;  /* 0x0000009a1d1d7223 */ /* 0x000fca000000000c */
[----:B------:R-:W-:-:S05]  /*24c0*/  F2FP.TF32.F32.PACK_B R29, R29 ;  /* 0x0000001dff1d723e */ /* 0x000fca00024050ff */
[----:B------:R0:W-:Y:S01]  /*24d0*/  @P3 STG.E desc[UR36][R4.64+0x24], R29 ;  /* 0x0000241d04003986 */ /* 0x0001e2000c101924 */
[----:B------:R-:W-:Y:S05]  /*24e0*/  @!P1 BRA `(.L_x_39) ;  /* 0x0000000000049947 */ /* 0x000fea0003800000 */
[----:B------:R0:W5:Y:S02]  /*24f0*/  LDG.E.LTC128B R152, desc[UR36][R8.64+0x20] ;  /* 0x0000202408987981 */ /* 0x000164000c1e1920 */
.L_x_39:
[----:B------:R-:W-:Y:S05]  /*2500*/  BSYNC B1 ;  /* 0x0000000000017941 */ /* 0x000fea0003800000 */
.L_x_38:
[----:B-----5:R-:W-:Y:S01]  /*2510*/  LOP3.LUT R12, R152, 0xffffe000, RZ, 0xc0, !PT ;  /* 0xffffe000980c7812 */ /* 0x020fe200078ec0ff */
[----:B------:R-:W-:Y:S01]  /*2520*/  BSSY B1, `(.L_x_40) ;  /* 0x0000008000017945 */ /* 0x000fe20003800000 */
[----:B------:R-:W-:-:S03]  /*2530*/  ISETP.GT.AND P0, PT, R0, 0x8, P0 ;  /* 0x000000080000780c */ /* 0x000fc60000704270 */
[----:B0-----:R-:W-:-:S04]  /*2540*/  FMUL R13, R12, R155 ;  /* 0x0000009b0c0d7220 */ /* 0x001fc80000400000 */
[----:B------:R-:W-:-:S05]  /*2550*/  FFMA R13, R30, R154, R13 ;  /* 0x0000009a1e0d7223 */ /* 0x000fca000000000d */
[----:B------:R-:W-:-:S05]  /*2560*/  F2FP.TF32.F32.PACK_B R13, R13 ;  /* 0x0000000dff0d723e */ /* 0x000fca00024050ff */
[----:B------:R0:W-:Y:S01]  /*2570*/  @P1 STG.E desc[UR36][R10.64+0x20], R13 ;  /* 0x0000200d0a001986 */ /* 0x0001e2000c101924 */
[----:B------:R-:W-:Y:S05]  /*2580*/  @!P0 BRA `(.L_x_41) ;  /* 0x0000000000048947 */ /* 0x000fea0003800000 */
[----:B------:R0:W5:Y:S02]  /*2590*/  LDG.E.LTC128B R152, desc[UR36][R8.64+0x24] ;  /* 0x0000242408987981 */ /* 0x000164000c1e1920 */
.L_x_41:
[----:B------:R-:W-:Y:S05]  /*25a0*/  BSYNC B1 ;  /* 0x0000000000017941 */ /* 0x000fea0003800000 */
.L_x_40:
        /* <DEDUP_REMOVED lines=10> */
.L_x_43:
[----:B------:R-:W-:Y:S05]  /*2650*/  BSYNC B1 ;  /* 0x0000000000017941 */ /* 0x000fea0003800000 */
.L_x_42:
[----:B-----5:R-:W-:Y:S01]  /*2660*/  LOP3.LUT R12, R152, 0xffffe000, RZ, 0xc0, !PT ;  /* 0xffffe000980c7812 */ /* 0x020fe200078ec0ff */
[----:B------:R-:W-:Y:S01]  /*2670*/  BSSY B1, `(.L_x_44) ;  /* 0x0000009000017945 */ /* 0x000fe20003800000 */
[----:B------:R-:W-:-:S03]  /*2680*/  ISETP.GT.AND P0, PT, R3, 0x11, PT ;  /* 0x000000110300780c */ /* 0x000fc60003f04270 */
[----:B0-----:R-:W-:Y:S01]  /*2690*/  FMUL R13, R12, R155 ;  /* 0x0000009b0c0d7220 */ /* 0x001fe20000400000 */
[----:B------:R-:W-:-:S03]  /*26a0*/  ISETP.GT.AND P3, PT, R0, RZ, P0 ;  /* 0x000000ff0000720c */ /* 0x000fc60000764270 */
[----:B------:R-:W-:-:S05]  /*26b0*/  FFMA R13, R32, R154, R13 ;  /* 0x0000009a200d7223 */ /* 0x000fca000000000d */
[----:B------:R-:W-:-:S05]  /*26c0*/  F2FP.TF32.F32.PACK_B R13, R13 ;  /* 0x0000000dff0d723e */ /* 0x000fca00024050ff */
[----:B------:R0:W-:Y:S01]  /*26d0*/  @P2 STG.E desc[UR36][R4.64+0x40], R13 ;  /* 0x0000400d04002986 */ /* 0x0001e2000c101924 */
[----:B------:R-:W-:Y:S05]  /*26e0*/  @!P3 BRA `(.L_x_45) ;  /* 0x000000000004b947 */ /* 0x000fea0003800000 */
[----:B------:R0:W5:Y:S02]  /*26f0*/  LDG.E.LTC128B R152, desc[UR36][R6.64+0x44] ;  /* 0x0000442406987981 */ /* 0x000164000c1e1920 */
.L_x_45:
[----:B------:R-:W-:Y:S05]  /*2700*/  BSYNC B1 ;  /* 0x0000000000017941 */ /* 0x000fea0003800000 */
.L_x_44:
        /* <DEDUP_REMOVED lines=9> */
.L_x_47:
[----:B------:R-:W-:Y:S05]  /*27a0*/  BSYNC B1 ;  /* 0x0000000000017941 */ /* 0x000fea0003800000 */
.L_x_46:
        /* <DEDUP_REMOVED lines=9> */
.L_x_49:
[----:B------:R-:W-:Y:S05]  /*2840*/  BSYNC B1 ;  /* 0x0000000000017941 */ /* 0x000fea0003800000 */
.L_x_48:
        /* <DEDUP_REMOVED lines=10> */
.L_x_51:
[----:B------:R-:W-:Y:S05]  /*28f0*/  BSYNC B1 ;  /* 0x0000000000017941 */ /* 0x000fea0003800000 */
.L_x_50:
        /* <DEDUP_REMOVED lines=10> */
.L_x_53:
[----:B------:R-:W-:Y:S05]  /*29a0*/  BSYNC B1 ;  /* 0x0000000000017941 */ /* 0x000fea0003800000 */
.L_x_52:
        /* <DEDUP_REMOVED lines=9> */
.L_x_55:
[----:B------:R-:W-:Y:S05]  /*2a40*/  BSYNC B1 ;  /* 0x0000000000017941 */ /* 0x000fea0003800000 */
.L_x_54:
        /* <DEDUP_REMOVED lines=9> */
.L_x_57:
[----:B------:R-:W-:Y:S05]  /*2ae0*/  BSYNC B1 ;  /* 0x0000000000017941 */ /* 0x000fea0003800000 */
.L_x_56:
        /* <DEDUP_REMOVED lines=10> */
.L_x_59:
[----:B------:R-:W-:Y:S05]  /*2b90*/  BSYNC B1 ;  /* 0x0000000000017941 */ /* 0x000fea0003800000 */
.L_x_58:
        /* <DEDUP_REMOVED lines=10> */
.L_x_61:
[----:B------:R-:W-:Y:S05]  /*2c40*/  BSYNC B1 ;  /* 0x0000000000017941 */ /* 0x000fea0003800000 */
.L_x_60:
        /* <DEDUP_REMOVED lines=9> */
.L_x_63:
[----:B------:R-:W-:Y:S05]  /*2ce0*/  BSYNC B1 ;  /* 0x0000000000017941 */ /* 0x000fea0003800000 */
.L_x_62:
        /* <DEDUP_REMOVED lines=9> */
.L_x_65:
[----:B------:R-:W-:Y:S05]  /*2d80*/  BSYNC B1 ;  /* 0x0000000000017941 */ /* 0x000fea0003800000 */
.L_x_64:
        /* <DEDUP_REMOVED lines=10> */
.L_x_67:
[----:B------:R-:W-:Y:S05]  /*2e30*/  BSYNC B1 ;  /* 0x0000000000017941 */ /* 0x000fea0003800000 */
.L_x_66:
        /* <DEDUP_REMOVED lines=10> */
.L_x_69:
[----:B------:R-:W-:Y:S05]  /*2ee0*/  BSYNC B1 ;  /* 0x0000000000017941 */ /* 0x000fea0003800000 */
.L_x_68:
        /* <DEDUP_REMOVED lines=9> */
.L_x_71:
[----:B------:R-:W-:Y:S05]  /*2f80*/  BSYNC B1 ;  /* 0x0000000000017941 */ /* 0x000fea0003800000 */
.L_x_70:
        /* <DEDUP_REMOVED lines=9> */
.L_x_73:
[----:B------:R-:W-:Y:S05]  /*3020*/  BSYNC B1 ;  /* 0x0000000000017941 */ /* 0x000fea0003800000 */
.L_x_72:
        /* <DEDUP_REMOVED lines=10> */
.L_x_75:
[----:B------:R-:W-:Y:S05]  /*30d0*/  BSYNC B1 ;  /* 0x0000000000017941 */ /* 0x000fea0003800000 */
.L_x_74:
        /* <DEDUP_REMOVED lines=10> */
.L_x_77:
[----:B------:R-:W-:Y:S05]  /*3180*/  BSYNC B1 ;  /* 0x0000000000017941 */ /* 0x000fea0003800000 */
.L_x_76:
        /* <DEDUP_REMOVED lines=9> */
.L_x_79:
[----:B------:R-:W-:Y:S05]  /*3220*/  BSYNC B1 ;  /* 0x0000000000017941 */ /* 0x000fea0003800000 */
.L_x_78:
        /* <DEDUP_REMOVED lines=9> */
.L_x_81:
[----:B------:R-:W-:Y:S05]  /*32c0*/  BSYNC B1 ;  /* 0x0000000000017941 */ /* 0x000fea0003800000 */
.L_x_80:
        /* <DEDUP_REMOVED lines=10> */
.L_x_83:
[----:B------:R-:W-:Y:S05]  /*3370*/  BSYNC B1 ;  /* 0x0000000000017941 */ /* 0x000fea0003800000 */
.L_x_82:
        /* <DEDUP_REMOVED lines=10> */
.L_x_85:
[----:B------:R-:W-:Y:S05]  /*3420*/  BSYNC B1 ;  /* 0x0000000000017941 */ /* 0x000fea0003800000 */
.L_x_84:
        /* <DEDUP_REMOVED lines=9> */
.L_x_87:
[----:B------:R-:W-:Y:S05]  /*34c0*/  BSYNC B1 ;  /* 0x0000000000017941 */ /* 0x000fea0003800000 */
.L_x_86:
        /* <DEDUP_REMOVED lines=9> */
.L_x_89:
[----:B------:R-:W-:Y:S05]  /*3560*/  BSYNC B1 ;  /* 0x0000000000017941 */ /* 0x000fea0003800000 */
.L_x_88:
        /* <DEDUP_REMOVED lines=10> */
.L_x_91:
[----:B------:R-:W-:Y:S05]  /*3610*/  BSYNC B1 ;  /* 0x0000000000017941 */ /* 0x000fea0003800000 */
.L_x_90:
        /* <DEDUP_REMOVED lines=10> */
.L_x_93:
[----:B------:R-:W-:Y:S05]  /*36c0*/  BSYNC B1 ;  /* 0x0000000000017941 */ /* 0x000fea0003800000 */
.L_x_92:
        /* <DEDUP_REMOVED lines=9> */
.L_x_95:
[----:B------:R-:W-:Y:S05]  /*3760*/  BSYNC B1 ;  /* 0x0000000000017941 */ /* 0x000fea0003800000 */
.L_x_94:
        /* <DEDUP_REMOVED lines=9> */
.L_x_97:
[----:B------:R-:W-:Y:S05]  /*3800*/  BSYNC B1 ;  /* 0x0000000000017941 */ /* 0x000fea0003800000 */
.L_x_96:
        /* <DEDUP_REMOVED lines=10> */
.L_x_99:
[----:B------:R-:W-:Y:S05]  /*38b0*/  BSYNC B1 ;  /* 0x0000000000017941 */ /* 0x000fea0003800000 */
.L_x_98:
        /* <DEDUP_REMOVED lines=10> */
.L_x_101:
[----:B------:R-:W-:Y:S05]  /*3960*/  BSYNC B1 ;  /* 0x0000000000017941 */ /* 0x000fea0003800000 */
.L_x_100:
        /* <DEDUP_REMOVED lines=9> */
.L_x_103:
[----:B------:R-:W-:Y:S05]  /*3a00*/  BSYNC B1 ;  /* 0x0000000000017941 */ /* 0x000fea0003800000 */
.L_x_102:
        /* <DEDUP_REMOVED lines=9> */
.L_x_105:
[----:B------:R-:W-:Y:S05]  /*3aa0*/  BSYNC B1 ;  /* 0x0000000000017941 */ /* 0x000fea0003800000 */
.L_x_104:
        /* <DEDUP_REMOVED lines=10> */
.L_x_107:
[----:B------:R-:W-:Y:S05]  /*3b50*/  BSYNC B1 ;  /* 0x0000000000017941 */ /* 0x000fea0003800000 */
.L_x_106:
        /* <DEDUP_REMOVED lines=10> */
.L_x_109:
[----:B------:R-:W-:Y:S05]  /*3c00*/  BSYNC B1 ;  /* 0x0000000000017941 */ /* 0x000fea0003800000 */
.L_x_108:
        /* <DEDUP_REMOVED lines=9> */
.L_x_111:
[----:B------:R-:W-:Y:S05]  /*3ca0*/  BSYNC B1 ;  /* 0x0000000000017941 */ /* 0x000fea0003800000 */
.L_x_110:
        /* <DEDUP_REMOVED lines=9> */
.L_x_113:
[----:B------:R-:W-:Y:S05]  /*3d40*/  BSYNC B1 ;  /* 0x0000000000017941 */ /* 0x000fea0003800000 */
.L_x_112:
        /* <DEDUP_REMOVED lines=10> */
.L_x_115:
[----:B------:R-:W-:Y:S05]  /*3df0*/  BSYNC B1 ;  /* 0x0000000000017941 */ /* 0x000fea0003800000 */
.L_x_114:
        /* <DEDUP_REMOVED lines=10> */
.L_x_117:
[----:B------:R-:W-:Y:S05]  /*3ea0*/  BSYNC B1 ;  /* 0x0000000000017941 */ /* 0x000fea0003800000 */
.L_x_116:
        /* <DEDUP_REMOVED lines=9> */
.L_x_119:
[----:B------:R-:W-:Y:S05]  /*3f40*/  BSYNC B1 ;  /* 0x0000000000017941 */ /* 0x000fea0003800000 */
.L_x_118:
        /* <DEDUP_REMOVED lines=9> */
.L_x_121:
[----:B------:R-:W-:Y:S05]  /*3fe0*/  BSYNC B1 ;  /* 0x0000000000017941 */ /* 0x000fea0003800000 */
.L_x_120:
        /* <DEDUP_REMOVED lines=10> */
.L_x_123:
[----:B------:R-:W-:Y:S05]  /*4090*/  BSYNC B1 ;  /* 0x0000000000017941 */ /* 0x000fea0003800000 */
.L_x_122:
        /* <DEDUP_REMOVED lines=10> */
.L_x_125:
[----:B------:R-:W-:Y:S05]  /*4140*/  BSYNC B1 ;  /* 0x0000000000017941 */ /* 0x000fea0003800000 */
.L_x_124:
        /* <DEDUP_REMOVED lines=9> */
.L_x_127:
[----:B------:R-:W-:Y:S05]  /*41e0*/  BSYNC B1 ;  /* 0x0000000000017941 */ /* 0x000fea0003800000 */
.L_x_126:
        /* <DEDUP_REMOVED lines=9> */
.L_x_129:
[----:B------:R-:W-:Y:S05]  /*4280*/  BSYNC B1 ;  /* 0x0000000000017941 */ /* 0x000fea0003800000 */
.L_x_128:
        /* <DEDUP_REMOVED lines=10> */
.L_x_131:
[----:B------:R-:W-:Y:S05]  /*4330*/  BSYNC B1 ;  /* 0x0000000000017941 */ /* 0x000fea0003800000 */
.L_x_130:
        /* <DEDUP_REMOVED lines=10> */
.L_x_133:
[----:B------:R-:W-:Y:S05]  /*43e0*/  BSYNC B1 ;  /* 0x0000000000017941 */ /* 0x000fea0003800000 */
.L_x_132:
        /* <DEDUP_REMOVED lines=9> */
.L_x_135:
[----:B------:R-:W-:Y:S05]  /*4480*/  BSYNC B1 ;  /* 0x0000000000017941 */ /* 0x000fea0003800000 */
.L_x_134:
        /* <DEDUP_REMOVED lines=9> */
.L_x_137:
[----:B------:R-:W-:Y:S05]  /*4520*/  BSYNC B1 ;  /* 0x0000000000017941 */ /* 0x000fea0003800000 */
.L_x_136:
        /* <DEDUP_REMOVED lines=10> */
.L_x_139:
[----:B------:R-:W-:Y:S05]  /*45d0*/  BSYNC B1 ;  /* 0x0000000000017941 */ /* 0x000fea0003800000 */
.L_x_138:
        /* <DEDUP_REMOVED lines=10> */
.L_x_141:
[----:B------:R-:W-:Y:S05]  /*4680*/  BSYNC B1 ;  /* 0x0000000000017941 */ /* 0x000fea0003800000 */
.L_x_140:
        /* <DEDUP_REMOVED lines=9> */
.L_x_143:
[----:B------:R-:W-:Y:S05]  /*4720*/  BSYNC B1 ;  /* 0x0000000000017941 */ /* 0x000fea0003800000 */
.L_x_142:
        /* <DEDUP_REMOVED lines=9> */
.L_x_145:
[----:B------:R-:W-:Y:S05]  /*47c0*/  BSYNC B1 ;  /* 0x0000000000017941 */ /* 0x000fea0003800000 */
.L_x_144:
        /* <DEDUP_REMOVED lines=10> */
.L_x_147:
[----:B------:R-:W-:Y:S05]  /*4870*/  BSYNC B1 ;  /* 0x0000000000017941 */ /* 0x000fea0003800000 */
.L_x_146:
        /* <DEDUP_REMOVED lines=10> */
.L_x_149:
[----:B------:R-:W-:Y:S05]  /*4920*/  BSYNC B1 ;  /* 0x0000000000017941 */ /* 0x000fea0003800000 */
.L_x_148:
        /* <DEDUP_REMOVED lines=9> */
.L_x_151:
[----:B------:R-:W-:Y:S05]  /*49c0*/  BSYNC B1 ;  /* 0x0000000000017941 */ /* 0x000fea0003800000 */
.L_x_150:
        /* <DEDUP_REMOVED lines=9> */
.L_x_153:
[----:B------:R-:W-:Y:S05]  /*4a60*/  BSYNC B1 ;  /* 0x0000000000017941 */ /* 0x000fea0003800000 */
.L_x_152:
        /* <DEDUP_REMOVED lines=10> */
.L_x_155:
[----:B------:R-:W-:Y:S05]  /*4b10*/  BSYNC B1 ;  /* 0x0000000000017941 */ /* 0x000fea0003800000 */
.L_x_154:
        /* <DEDUP_REMOVED lines=10> */
.L_x_157:
[----:B------:R-:W-:Y:S05]  /*4bc0*/  BSYNC B1 ;  /* 0x0000000000017941 */ /* 0x000fea0003800000 */
.L_x_156:
        /* <DEDUP_REMOVED lines=9> */
.L_x_159:
[----:B------:R-:W-:Y:S05]  /*4c60*/  BSYNC B1 ;  /* 0x0000000000017941 */ /* 0x000fea0003800000 */
.L_x_158:
        /* <DEDUP_REMOVED lines=9> */
.L_x_161:
[----:B------:R-:W-:Y:S05]  /*4d00*/  BSYNC B1 ;  /* 0x0000000000017941 */ /* 0x000fea0003800000 */
.L_x_160:
        /* <DEDUP_REMOVED lines=10> */
.L_x_163:
[----:B------:R-:W-:Y:S05]  /*4db0*/  BSYNC B1 ;  /* 0x0000000000017941 */ /* 0x000fea0003800000 */
.L_x_162:
        /* <DEDUP_REMOVED lines=10> */
.L_x_165:
[----:B------:R-:W-:Y:S05]  /*4e60*/  BSYNC B1 ;  /* 0x0000000000017941 */ /* 0x000fea0003800000 */
.L_x_164:
        /* <DEDUP_REMOVED lines=9> */
.L_x_167:
[----:B------:R-:W-:Y:S05]  /*4f00*/  BSYNC B1 ;  /* 0x0000000000017941 */ /* 0x000fea0003800000 */
.L_x_166:
        /* <DEDUP_REMOVED lines=9> */
.L_x_169:
[----:B------:R-:W-:Y:S05]  /*4fa0*/  BSYNC B1 ;  /* 0x0000000000017941 */ /* 0x000fea0003800000 */
.L_x_168:
        /* <DEDUP_REMOVED lines=10> */
.L_x_171:
[----:B------:R-:W-:Y:S05]  /*5050*/  BSYNC B1 ;  /* 0x0000000000017941 */ /* 0x000fea0003800000 */
.L_x_170:
        /* <DEDUP_REMOVED lines=10> */
.L_x_173:
[----:B------:R-:W-:Y:S05]  /*5100*/  BSYNC B1 ;  /* 0x0000000000017941 */ /* 0x000fea0003800000 */
.L_x_172:
        /* <DEDUP_REMOVED lines=9> */
.L_x_175:
[----:B------:R-:W-:Y:S05]  /*51a0*/  BSYNC B1 ;  /* 0x0000000000017941 */ /* 0x000fea0003800000 */
.L_x_174:
        /* <DEDUP_REMOVED lines=9> */
.L_x_177:
[----:B------:R-:W-:Y:S05]  /*5240*/  BSYNC B1 ;  /* 0x0000000000017941 */ /* 0x000fea0003800000 */
.L_x_176:
        /* <DEDUP_REMOVED lines=10> */
.L_x_179:
[----:B------:R-:W-:Y:S05]  /*52f0*/  BSYNC B1 ;  /* 0x0000000000017941 */ /* 0x000fea0003800000 */
.L_x_178:
        /* <DEDUP_REMOVED lines=10> */
.L_x_181:
[----:B------:R-:W-:Y:S05]  /*53a0*/  BSYNC B1 ;  /* 0x0000000000017941 */ /* 0x000fea0003800000 */
.L_x_180:
        /* <DEDUP_REMOVED lines=9> */
.L_x_183:
[----:B------:R-:W-:Y:S05]  /*5440*/  BSYNC B1 ;  /* 0x0000000000017941 */ /* 0x000fea0003800000 */
.L_x_182:
        /* <DEDUP_REMOVED lines=9> */
.L_x_185:
[----:B------:R-:W-:Y:S05]  /*54e0*/  BSYNC B1 ;  /* 0x0000000000017941 */ /* 0x000fea0003800000 */
.L_x_184:
        /* <DEDUP_REMOVED lines=10> */
.L_x_187:
[----:B------:R-:W-:Y:S05]  /*5590*/  BSYNC B1 ;  /* 0x0000000000017941 */ /* 0x000fea0003800000 */
.L_x_186:
        /* <DEDUP_REMOVED lines=10> */
.L_x_189:
[----:B------:R-:W-:Y:S05]  /*5640*/  BSYNC B1 ;  /* 0x0000000000017941 */ /* 0x000fea0003800000 */
.L_x_188:
        /* <DEDUP_REMOVED lines=9> */
.L_x_191:
[----:B------:R-:W-:Y:S05]  /*56e0*/  BSYNC B1 ;  /* 0x0000000000017941 */ /* 0x000fea0003800000 */
.L_x_190:
        /* <DEDUP_REMOVED lines=9> */
.L_x_193:
[----:B------:R-:W-:Y:S05]  /*5780*/  BSYNC B1 ;  /* 0x0000000000017941 */ /* 0x000fea0003800000 */
.L_x_192:
        /* <DEDUP_REMOVED lines=10> */
.L_x_195:
[----:B------:R-:W-:Y:S05]  /*5830*/  BSYNC B1 ;  /* 0x0000000000017941 */ /* 0x000fea0003800000 */
.L_x_194:
        /* <DEDUP_REMOVED lines=10> */
.L_x_197:
[----:B------:R-:W-:Y:S05]  /*58e0*/  BSYNC B1 ;  /* 0x0000000000017941 */ /* 0x000fea0003800000 */
.L_x_196:
        /* <DEDUP_REMOVED lines=9> */
.L_x_199:
[----:B------:R-:W-:Y:S05]  /*5980*/  BSYNC B1 ;  /* 0x0000000000017941 */ /* 0x000fea0003800000 */
.L_x_198:
        /* <DEDUP_REMOVED lines=9> */
.L_x_201:
[----:B------:R-:W-:Y:S05]  /*5a20*/  BSYNC B1 ;  /* 0x0000000000017941 */ /* 0x000fea0003800000 */
.L_x_200:
        /* <DEDUP_REMOVED lines=10> */
.L_x_203:
[----:B------:R-:W-:Y:S05]  /*5ad0*/  BSYNC B1 ;  /* 0x0000000000017941 */ /* 0x000fea0003800000 */
.L_x_202:
        /* <DEDUP_REMOVED lines=10> */
.L_x_205:
[----:B------:R-:W-:Y:S05]  /*5b80*/  BSYNC B1 ;  /* 0x0000000000017941 */ /* 0x000fea0003800000 */
.L_x_204:
        /* <DEDUP_REMOVED lines=9> */
.L_x_207:
[----:B------:R-:W-:Y:S05]  /*5c20*/  BSYNC B1 ;  /* 0x0000000000017941 */ /* 0x000fea0003800000 */
.L_x_206:
        /* <DEDUP_REMOVED lines=9> */
.L_x_209:
[----:B------:R-:W-:Y:S05]  /*5cc0*/  BSYNC B1 ;  /* 0x0000000000017941 */ /* 0x000fea0003800000 */
.L_x_208:
        /* <DEDUP_REMOVED lines=10> */
.L_x_211:
[----:B------:R-:W-:Y:S05]  /*5d70*/  BSYNC B1 ;  /* 0x0000000000017941 */ /* 0x000fea0003800000 */
.L_x_210:
        /* <DEDUP_REMOVED lines=10> */
.L_x_213:
[----:B------:R-:W-:Y:S05]  /*5e20*/  BSYNC B1 ;  /* 0x0000000000017941 */ /* 0x000fea0003800000 */
.L_x_212:
        /* <DEDUP_REMOVED lines=9> */
.L_x_215:
[----:B------:R-:W-:Y:S05]  /*5ec0*/  BSYNC B1 ;  /* 0x0000000000017941 */ /* 0x000fea0003800000 */
.L_x_214:
        /* <DEDUP_REMOVED lines=9> */
.L_x_217:
[----:B------:R-:W-:Y:S05]  /*5f60*/  BSYNC B1 ;  /* 0x0000000000017941 */ /* 0x000fea0003800000 */
.L_x_216:
        /* <DEDUP_REMOVED lines=10> */
.L_x_219:
[----:B------:R-:W-:Y:S05]  /*6010*/  BSYNC B1 ;  /* 0x0000000000017941 */ /* 0x000fea0003800000 */
.L_x_218:
        /* <DEDUP_REMOVED lines=10> */
.L_x_221:
[----:B------:R-:W-:Y:S05]  /*60c0*/  BSYNC B1 ;  /* 0x0000000000017941 */ /* 0x000fea0003800000 */
.L_x_220:
        /* <DEDUP_REMOVED lines=9> */
.L_x_223:
[----:B------:R-:W-:Y:S05]  /*6160*/  BSYNC B1 ;  /* 0x0000000000017941 */ /* 0x000fea0003800000 */
.L_x_222:
        /* <DEDUP_REMOVED lines=9> */
.L_x_225:
[----:B------:R-:W-:Y:S05]  /*6200*/  BSYNC B1 ;  /* 0x0000000000017941 */ /* 0x000fea0003800000 */
.L_x_224:
        /* <DEDUP_REMOVED lines=10> */
.L_x_227:
[----:B------:R-:W-:Y:S05]  /*62b0*/  BSYNC B1 ;  /* 0x0000000000017941 */ /* 0x000fea0003800000 */
.L_x_226:
        /* <DEDUP_REMOVED lines=10> */
.L_x_229:
[----:B------:R-:W-:Y:S05]  /*6360*/  BSYNC B1 ;  /* 0x0000000000017941 */ /* 0x000fea0003800000 */
.L_x_228:
        /* <DEDUP_REMOVED lines=9> */
.L_x_231:
[----:B------:R-:W-:Y:S05]  /*6400*/  BSYNC B1 ;  /* 0x0000000000017941 */ /* 0x000fea0003800000 */
.L_x_230:
        /* <DEDUP_REMOVED lines=9> */
.L_x_233:
[----:B------:R-:W-:Y:S05]  /*64a0*/  BSYNC B1 ;  /* 0x0000000000017941 */ /* 0x000fea0003800000 */
.L_x_232:
        /* <DEDUP_REMOVED lines=10> */
.L_x_235:
[----:B------:R-:W-:Y:S05]  /*6550*/  BSYNC B1 ;  /* 0x0000000000017941 */ /* 0x000fea0003800000 */
.L_x_234:
        /* <DEDUP_REMOVED lines=10> */
.L_x_237:
[----:B------:R-:W-:Y:S05]  /*6600*/  BSYNC B1 ;  /* 0x0000000000017941 */ /* 0x000fea0003800000 */
.L_x_236:
        /* <DEDUP_REMOVED lines=9> */
.L_x_239:
[----:B------:R-:W-:Y:S05]  /*66a0*/  BSYNC B1 ;  /* 0x0000000000017941 */ /* 0x000fea0003800000 */
.L_x_238:
        /* <DEDUP_REMOVED lines=9> */
.L_x_241:
[----:B------:R-:W-:Y:S05]  /*6740*/  BSYNC B1 ;  /* 0x0000000000017941 */ /* 0x000fea0003800000 */
.L_x_240:
        /* <DEDUP_REMOVED lines=10> */
.L_x_243:
[----:B------:R-:W-:Y:S05]  /*67f0*/  BSYNC B1 ;  /* 0x0000000000017941 */ /* 0x000fea0003800000 */
.L_x_242:
        /* <DEDUP_REMOVED lines=10> */
.L_x_245:
[----:B------:R-:W-:Y:S05]  /*68a0*/  BSYNC B1 ;  /* 0x0000000000017941 */ /* 0x000fea0003800000 */
.L_x_244:
        /* <DEDUP_REMOVED lines=9> */
.L_x_247:
[----:B------:R-:W-:Y:S05]  /*6940*/  BSYNC B1 ;  /* 0x0000000000017941 */ /* 0x000fea0003800000 */
.L_x_246:
        /* <DEDUP_REMOVED lines=9> */
.L_x_249:
[----:B------:R-:W-:Y:S05]  /*69e0*/  BSYNC B1 ;  /* 0x0000000000017941 */ /* 0x000fea0003800000 */
.L_x_248:
        /* <DEDUP_REMOVED lines=10> */
.L_x_251:
[----:B------:R-:W-:Y:S05]  /*6a90*/  BSYNC B1 ;  /* 0x0000000000017941 */ /* 0x000fea0003800000 */
.L_x_250:
        /* <DEDUP_REMOVED lines=10> */
.L_x_253:
[----:B------:R-:W-:Y:S05]  /*6b40*/  BSYNC B1 ;  /* 0x0000000000017941 */ /* 0x000fea0003800000 */
.L_x_252:
        /* <DEDUP_REMOVED lines=9> */
.L_x_255:
[----:B------:R-:W-:Y:S05]  /*6be0*/  BSYNC B1 ;  /* 0x0000000000017941 */ /* 0x000fea0003800000 */
.L_x_254:
        /* <DEDUP_REMOVED lines=9> */
.L_x_257:
[----:B------:R-:W-:Y:S05]  /*6c80*/  BSYNC B1 ;  /* 0x0000000000017941 */ /* 0x000fea0003800000 */
.L_x_256:
        /* <DEDUP_REMOVED lines=10> */
.L_x_259:
[----:B------:R-:W-:Y:S05]  /*6d30*/  BSYNC B1 ;  /* 0x0000000000017941 */ /* 0x000fea0003800000 */
.L_x_258:
        /* <DEDUP_REMOVED lines=10> */
.L_x_261:
[----:B------:R-:W-:Y:S05]  /*6de0*/  BSYNC B1 ;  /* 0x0000000000017941 */ /* 0x000fea0003800000 */
.L_x_260:
        /* <DEDUP_REMOVED lines=9> */
.L_x_263:
[----:B------:R-:W-:Y:S05]  /*6e80*/  BSYNC B1 ;  /* 0x0000000000017941 */ /* 0x000fea0003800000 */
.L_x_262:
        /* <DEDUP_REMOVED lines=9> */
.L_x_265:
[----:B------:R-:W-:Y:S05]  /*6f20*/  BSYNC B1 ;  /* 0x0000000000017941 */ /* 0x000fea0003800000 */
.L_x_264:
        /* <DEDUP_REMOVED lines=10> */
.L_x_267:
[----:B------:R-:W-:Y:S05]  /*6fd0*/  BSYNC B1 ;  /* 0x0000000000017941 */ /* 0x000fea0003800000 */
.L_x_266:
        /* <DEDUP_REMOVED lines=10> */
.L_x_269:
[----:B------:R-:W-:Y:S05]  /*7080*/  BSYNC B1 ;  /* 0x0000000000017941 */ /* 0x000fea0003800000 */
.L_x_268:
        /* <DEDUP_REMOVED lines=9> */
.L_x_271:
[----:B------:R-:W-:Y:S05]  /*7120*/  BSYNC B1 ;  /* 0x0000000000017941 */ /* 0x000fea0003800000 */
.L_x_270:
        /* <DEDUP_REMOVED lines=9> */
.L_x_273:
[----:B------:R-:W-:Y:S05]  /*71c0*/  BSYNC B1 ;  /* 0x0000000000017941 */ /* 0x000fea0003800000 */
.L_x_272:
        /* <DEDUP_REMOVED lines=10> */
.L_x_275:
[----:B------:R-:W-:Y:S05]  /*7270*/  BSYNC B1 ;  /* 0x0000000000017941 */ /* 0x000fea0003800000 */
.L_x_274:
        /* <DEDUP_REMOVED lines=10> */
.L_x_277:
[----:B------:R-:W-:Y:S05]  /*7320*/  BSYNC B1 ;  /* 0x0000000000017941 */ /* 0x000fea0003800000 */
.L_x_276:
[----:B01---5:R-:W-:Y:S01]  /*7330*/  LOP3.LUT R6, R152, 0xffffe000, RZ, 0xc0, !PT ;  /* 0xffffe00098067812 */ /* 0x023fe200078ec0ff */
        /* <DEDUP_REMOVED lines=8> */
.L_x_279:
[----:B------:R-:W-:Y:S05]  /*73c0*/  BSYNC B1 ;  /* 0x0000000000017941 */ /* 0x000fea0003800000 */
.L_x_278:
[----:B0-2--5:R-:W-:Y:S01]  /*73d0*/  LOP3.LUT R4, R152, 0xffffe000, RZ, 0xc0, !PT ;  /* 0xffffe00098047812 */ /* 0x025fe200078ec0ff */
[----:B------:R-:W-:Y:S01]  /*73e0*/  @P1 IMAD.MOV.U32 R5, RZ, RZ, R11 ;  /* 0x000000ffff051224 */ /* 0x000fe200078e000b */
[----:B------:R-:W-:Y:S01]  /*73f0*/  ISETP.GT.AND P0, PT, R0, 0x8, P0 ;  /* 0x000000080000780c */ /* 0x000fe20000704270 */
[----:B------:R-:W-:Y:S02]  /*7400*/  BSSY B1, `(.L_x_280) ;  /* 0x0000008000017945 */ /* 0x000fe40003800000 */
[----:B------:R-:W-:Y:S01]  /*7410*/  FMUL R3, R4, R155 ;  /* 0x0000009b04037220 */ /* 0x000fe20000400000 */
[----:B------:R-:W-:-:S03]  /*7420*/  @P1 IMAD.MOV.U32 R4, RZ, RZ, R10 ;  /* 0x000000ffff041224 */ /* 0x000fc600078e000a */
[----:B------:R-:W-:-:S05]  /*7430*/  FFMA R3, R150, R154, R3 ;  /* 0x0000009a96037223 */ /* 0x000fca0000000003 */
[----:B------:R-:W-:-:S05]  /*7440*/  F2FP.TF32.F32.PACK_B R3, R3 ;  /* 0x00000003ff03723e */ /* 0x000fca00024050ff */
[----:B------:R0:W-:Y:S01]  /*7450*/  @P1 STG.E desc[UR36][R4.64+0x3e0], R3 ;  /* 0x0003e00304001986 */ /* 0x0001e2000c101924 */
[----:B------:R-:W-:Y:S05]  /*7460*/  @!P0 BRA `(.L_x_281) ;  /* 0x0000000000048947 */ /* 0x000fea0003800000 */
[----:B------:R2:W5:Y:S02]  /*7470*/  LDG.E.LTC128B R152, desc[UR36][R8.64+0x3e4] ;  /* 0x0003e42408987981 */ /* 0x000564000c1e1920 */
.L_x_281:
[----:B------:R-:W-:Y:S05]  /*7480*/  BSYNC B1 ;  /* 0x0000000000017941 */ /* 0x000fea0003800000 */
.L_x_280:
[----:B------:R-:W-:Y:S05]  /*7490*/  @!P0 BRA `(.L_x_282) ;  /* 0x0000002400308947 */ /* 0x000fea0003800000 */
[----:B-----5:R-:W-:-:S05]  /*74a0*/  LOP3.LUT R152, R152, 0xffffe000, RZ, 0xc0, !PT ;  /* 0xffffe00098987812 */ /* 0x020fca00078ec0ff */
[----:B------:R-:W-:-:S04]  /*74b0*/  FMUL R152, R152, R155 ;  /* 0x0000009b98987220 */ /* 0x000fc80000400000 */
[----:B------:R-:W-:-:S05]  /*74c0*/  FFMA R151, R151, R154, R152 ;  /* 0x0000009a97977223 */ /* 0x000fca0000000098 */
[----:B------:R-:W-:-:S05]  /*74d0*/  F2FP.TF32.F32.PACK_B R151, R151 ;  /* 0x00000097ff97723e */ /* 0x000fca00024050ff */
[----:B------:R0:W-:Y:S01]  /*74e0*/  STG.E desc[UR36][R10.64+0x3e4], R151 ;  /* 0x0003e4970a007986 */ /* 0x0001e2000c101924 */
[----:B------:R-:W-:Y:S05]  /*74f0*/  BRA `(.L_x_282) ;  /* 0x0000002400187947 */ /* 0x000fea0003800000 */
.L_x_29:
[----:B------:R-:W-:Y:S01]  /*7500*/  ISETP.GT.AND P3, PT, R3, 0x1, PT ;  /* 0x000000010300780c */ /* 0x000fe20003f64270 */
[----:B------:R-:W-:Y:S01]  /*7510*/  ULDC.64 UR4, c[0x0][0x5c0] ;  /* 0x0001700000047ab9 */ /* 0x000fe20000000a00 */
[-C--:B------:R-:W-:Y:S01]  /*7520*/  FMUL R9, R24, R154.reuse ;  /* 0x0000009a18097220 */ /* 0x080fe20000400000 */
[----:B------:R-:W-:Y:S01]  /*7530*/  LEA R4, P4, R162, UR4, 0x2 ;  /* 0x00000004a2047c11 */ /* 0x000fe2000f8810ff */
[-C--:B------:R-:W-:Y:S01]  /*7540*/  FMUL R25, R25, R154.reuse ;  /* 0x0000009a19197220 */ /* 0x080fe20000400000 */
[----:B------:R-:W-:Y:S01]  /*7550*/  ISETP.GT.AND P0, PT, R0, RZ, P3 ;  /* 0x000000ff0000720c */ /* 0x000fe20001f04270 */
[-C--:B------:R-:W-:Y:S01]  /*7560*/  FMUL R27, R27, R154.reuse ;  /* 0x0000009a1b1b7220 */ /* 0x080fe20000400000 */
[----:B------:R-:W-:Y:S01]  /*7570*/  LEA.HI.X R5, R162, UR5, R171, 0x2, P4 ;  /* 0x00000005a2057c11 */ /* 0x000fe2000a0f14ab */
[-C--:B------:R-:W-:Y:S01]  /*7580*/  FMUL R29, R29, R154.reuse ;  /* 0x0000009a1d1d7220 */ /* 0x080fe20000400000 */
[----:B------:R-:W-:Y:S01]  /*7590*/  F2FP.TF32.F32.PACK_B R9, R9 ;  /* 0x00000009ff09723e */ /* 0x000fe200024050ff */
[-C--:B------:R-:W-:Y:S01]  /*75a0*/  FMUL R31, R31, R154.reuse ;  /* 0x0000009a1f1f7220 */ /* 0x080fe20000400000 */
[----:B------:R-:W-:Y:S01]  /*75b0*/  F2FP.TF32.F32.PACK_B R25, R25 ;  /* 0x00000019ff19723e */ /* 0x000fe200024050ff */
[----:B------:R-:W-:Y:S01]  /*75c0*/  FMUL R13, R32, R154 ;  /* 0x0000009a200d7220 */ /* 0x000fe20000400000 */
[C---:B------:R-:W-:Y:S01]  /*75d0*/  SHF.L.U64.HI R7, R10.reuse, 0x5, R11 ;  /* 0x000000050a077819 */ /* 0x040fe2000001020b */
[----:B------:R0:W-:Y:S01]  /*75e0*/  @P2 STG.E desc[UR36][R4.64], R9 ;  /* 0x0000000904002986 */ /* 0x0001e2000c101924 */
[----:B------:R-:W-:Y:S01]  /*75f0*/  LEA R6, P4, R10, R4, 0x5 ;  /* 0x000000040a067211 */ /* 0x000fe200078828ff */
[-C--:B------:R-:W-:Y:S01]  /*7600*/  FMUL R11, R26, R154.reuse ;  /* 0x0000009a1a0b7220 */ /* 0x080fe20000400000 */
[C---:B------:R-:W-:Y:S01]  /*7610*/  ISETP.GT.AND P1, PT, R0.reuse, 0x8, P1 ;  /* 0x000000080000780c */ /* 0x040fe20000f24270 */
[----:B------:R-:W-:Y:S01]  /*7620*/  @P0 STG.E desc[UR36][R4.64+0x4], R25 ;  /* 0x0000041904000986 */ /* 0x000fe2000c101924 */
[----:B------:R-:W-:Y:S01]  /*7630*/  ISETP.GT.AND P2, PT, R3, 0x8, PT ;  /* 0x000000080300780c */ /* 0x000fe20003f44270 */
[----:B------:R-:W-:Y:S01]  /*7640*/  IMAD.X R7, R7, 0x1, R5, P4 ;  /* 0x0000000107077824 */ /* 0x000fe200020e0605 */
[C---:B------:R-:W-:Y:S01]  /*7650*/  ISETP.GT.AND P3, PT, R0.reuse, 0x8, P3 ;  /* 0x000000080000780c */ /* 0x040fe20001f64270 */
[-C--:B------:R-:W-:Y:S01]  /*7660*/  FMUL R33, R33, R154.reuse ;  /* 0x0000009a21217220 */ /* 0x080fe20000400000 */
[----:B------:R-:W-:Y:S01]  /*7670*/  ISETP.GT.AND P0, PT, R3, 0x9, PT ;  /* 0x000000090300780c */ /* 0x000fe20003f04270 */
[-C--:B------:R-:W-:Y:S01]  /*7680*/  FMUL R35, R35, R154.reuse ;  /* 0x0000009a23237220 */ /* 0x080fe20000400000 */
[----:B------:R-:W-:Y:S01]  /*7690*/  ISETP.GT.AND P5, PT, R0, RZ, P2 ;  /* 0x000000ff0000720c */ /* 0x000fe200017a4270 */
[-C--:B0-----:R-:W-:Y:S01]  /*76a0*/  FMUL R9, R28, R154.reuse ;  /* 0x0000009a1c097220 */ /* 0x081fe20000400000 */
[C---:B------:R-:W-:Y:S01]  /*76b0*/  ISETP.GT.AND P4, PT, R0.reuse, RZ, P0 ;  /* 0x000000ff0000720c */ /* 0x040fe20000784270 */
[-C--:B------:R-:W-:Y:S01]  /*76c0*/  FMUL R37, R37, R154.reuse ;  /* 0x0000009a25257220 */ /* 0x080fe20000400000 */
[----:B------:R-:W-:Y:S01]  /*76d0*/  F2FP.TF32.F32.PACK_B R11, R11 ;  /* 0x0000000bff0b723e */ /* 0x000fe200024050ff */
[-C--:B------:R-:W-:Y:S01]  /*76e0*/  FMUL R39, R39, R154.reuse ;  /* 0x0000009a27277220 */ /* 0x080fe20000400000 */
[----:B------:R-:W-:Y:S01]  /*76f0*/  F2FP.TF32.F32.PACK_B R27, R27 ;  /* 0x0000001bff1b723e */ /* 0x000fe200024050ff */
[-C--:B------:R-:W-:Y:S01]  /*7700*/  FMUL R41, R41, R154.reuse ;  /* 0x0000009a29297220 */ /* 0x080fe20000400000 */
[----:B------:R-:W-:Y:S01]  /*7710*/  F2FP.TF32.F32.PACK_B R9, R9 ;  /* 0x00000009ff09723e */ /* 0x000fe200024050ff */
[----:B------:R0:W-:Y:S01]  /*7720*/  @P1 STG.E desc[UR36][R6.64], R11 ;  /* 0x0000000b06001986 */ /* 0x0001e2000c101924 */
[----:B------:R-:W-:Y:S01]  /*7730*/  F2FP.TF32.F32.PACK_B R29, R29 ;  /* 0x0000001dff1d723e */ /* 0x000fe200024050ff */
[-C--:B------:R-:W-:Y:S01]  /*7740*/  FMUL R43, R43, R154.reuse ;  /* 0x0000009a2b2b7220 */ /* 0x080fe20000400000 */
[C---:B------:R-:W-:Y:S01]  /*7750*/  ISETP.GT.AND P1, PT, R3.reuse, 0x10, PT ;  /* 0x000000100300780c */ /* 0x040fe20003f24270 */
[----:B------:R-:W-:Y:S01]  /*7760*/  @P3 STG.E desc[UR36][R6.64+0x4], R27 ;  /* 0x0000041b06003986 */ /* 0x000fe2000c101924 */
[----:B------:R-:W-:Y:S01]  /*7770*/  ISETP.GT.AND P3, PT, R3, 0x11, PT ;  /* 0x000000110300780c */ /* 0x000fe20003f64270 */
[-C--:B------:R-:W-:Y:S01]  /*7780*/  FMUL R45, R45, R154.reuse ;  /* 0x0000009a2d2d7220 */ /* 0x080fe20000400000 */
[C---:B------:R-:W-:Y:S01]  /*7790*/  ISETP.GT.AND P2, PT, R0.reuse, 0x8, P2 ;  /* 0x000000080000780c */ /* 0x040fe20001744270 */
[----:B------:R1:W-:Y:S01]  /*77a0*/  @P5 STG.E desc[UR36][R4.64+0x20], R9 ;  /* 0x0000200904005986 */ /* 0x0003e2000c101924 */
[C---:B------:R-:W-:Y:S01]  /*77b0*/  ISETP.GT.AND P0, PT, R0.reuse, 0x8, P0 ;  /* 0x000000080000780c */ /* 0x040fe20000704270 */
[-C--:B------:R-:W-:Y:S01]  /*77c0*/  FMUL R47, R47, R154.reuse ;  /* 0x0000009a2f2f7220 */ /* 0x080fe20000400000 */
[----:B------:R-:W-:Y:S01]  /*77d0*/  ISETP.GT.AND P5, PT, R0, RZ, P1 ;  /* 0x000000ff0000720c */ /* 0x000fe20000fa4270 */
[----:B------:R-:W-:Y:S01]  /*77e0*/  @P4 STG.E desc[UR36][R4.64+0x24], R29 ;  /* 0x0000241d04004986 */ /* 0x000fe2000c101924 */
[-C--:B0-----:R-:W-:Y:S01]  /*77f0*/  FMUL R11, R30, R154.reuse ;  /* 0x0000009a1e0b7220 */ /* 0x081fe20000400000 */
[----:B------:R-:W-:Y:S01]  /*7800*/  ISETP.GT.AND P4, PT, R0, RZ, P3 ;  /* 0x000000ff0000720c */ /* 0x000fe20001f84270 */
[-C--:B------:R-:W-:Y:S01]  /*7810*/  FMUL R49, R49, R154.reuse ;  /* 0x0000009a31317220 */ /* 0x080fe20000400000 */
[----:B------:R-:W-:Y:S01]  /*7820*/  F2FP.TF32.F32.PACK_B R31, R31 ;  /* 0x0000001fff1f723e */ /* 0x000fe200024050ff */
[-C--:B------:R-:W-:Y:S01]  /*7830*/  FMUL R51, R51, R154.reuse ;  /* 0x0000009a33337220 */ /* 0x080fe20000400000 */
[----:B------:R-:W-:Y:S01]  /*7840*/  F2FP.TF32.F32.PACK_B R11, R11 ;  /* 0x0000000bff0b723e */ /* 0x000fe200024050ff */
[-C--:B------:R-:W-:Y:S01]  /*7850*/  FMUL R53, R53, R154.reuse ;  /* 0x0000009a35357220 */ /* 0x080fe20000400000 */
[----:B------:R-:W-:Y:S01]  /*7860*/  F2FP.TF32.F32.PACK_B R13, R13 ;  /* 0x0000000dff0d723e */ /* 0x000fe200024050ff */
[-C--:B-1----:R-:W-:Y:S01]  /*7870*/  FMUL R9, R34, R154.reuse ;  /* 0x0000009a22097220 */ /* 0x082fe20000400000 */
[----:B------:R-:W-:Y:S01]  /*7880*/  F2FP.TF32.F32.PACK_B R33, R33 ;  /* 0x00000021ff21723e */ /* 0x000fe200024050ff */
[----:B------:R0:W-:Y:S01]  /*7890*/  @P2 STG.E desc[UR36][R6.64+0x20], R11 ;  /* 0x0000200b06002986 */ /* 0x0001e2000c101924 */
[C---:B------:R-:W-:Y:S01]  /*78a0*/  ISETP.GT.AND P1, PT, R0.reuse, 0x8, P1 ;  /* 0x000000080000780c */ /* 0x040fe20000f24270 */
[-C--:B------:R-:W-:Y:S01]  /*78b0*/  FMUL R55, R55, R154.reuse ;  /* 0x0000009a37377220 */ /* 0x080fe20000400000 */
[C---:B------:R-:W-:Y:S01]  /*78c0*/  ISETP.GT.AND P2, PT, R3.reuse, 0x19, PT ;  /* 0x000000190300780c */ /* 0x040fe20003f44270 */
[----:B------:R-:W-:Y:S01]  /*78d0*/  @P0 STG.E desc[UR36][R6.64+0x24], R31 ;  /* 0x0000241f06000986 */ /* 0x000fe2000c101924 */
[----:B------:R-:W-:Y:S01]  /*78e0*/  ISETP.GT.AND P0, PT, R3, 0x18, PT ;  /* 0x000000180300780c */ /* 0x000fe20003f04270 */
[-C--:B------:R-:W-:Y:S01]  /*78f0*/  FMUL R57, R57, R154.reuse ;  /* 0x0000009a39397220 */ /* 0x080fe20000400000 */
[----:B------:R-:W-:Y:S01]  /*7900*/  F2FP.TF32.F32.PACK_B R9, R9 ;  /* 0x00000009ff09723e */ /* 0x000fe200024050ff */
[----:B------:R1:W-:Y:S01]  /*7910*/  @P5 STG.E desc[UR36][R4.64+0x40], R13 ;  /* 0x0000400d04005986 */ /* 0x0003e2000c101924 */
[C---:B------:R-:W-:Y:S01]  /*7920*/  ISETP.GT.AND P5, PT, R0.reuse, RZ, P0 ;  /* 0x000000ff0000720c */ /* 0x040fe200007a4270 */
[-C--:B------:R-:W-:Y:S01]  /*7930*/  FMUL R59, R59, R154.reuse ;  /* 0x0000009a3b3b7220 */ /* 0x080fe20000400000 */
[----:B------:R-:W-:Y:S01]  /*7940*/  F2FP.TF32.F32.PACK_B R35, R35 ;  /* 0x00000023ff23723e */ /* 0x000fe200024050ff */
[----:B------:R-:W-:Y:S01]  /*7950*/  @P4 STG.E desc[UR36][R4.64+0x44], R33 ;  /* 0x0000442104004986 */ /* 0x000fe2000c101924 */
[----:B------:R-:W-:Y:S01]  /*7960*/  ISETP.GT.AND P4, PT, R0, 0x8, P3 ;  /* 0x000000080000780c */ /* 0x000fe20001f84270 */
[-C--:B0-----:R-:W-:Y:S01]  /*7970*/  FMUL R11, R36, R154.reuse ;  /* 0x0000009a240b7220 */ /* 0x081fe20000400000 */
[----:B------:R-:W-:Y:S01]  /*7980*/  ISETP.GT.AND P3, PT, R0, RZ, P2 ;  /* 0x000000ff0000720c */ /* 0x000fe20001764270 */
[----:B------:R0:W-:Y:S01]  /*7990*/  @P1 STG.E desc[UR36][R6.64+0x40], R9 ;  /* 0x0000400906001986 */ /* 0x0001e2000c101924 */
[----:B------:R-:W-:Y:S01]  /*79a0*/  F2FP.TF32.F32.PACK_B R37, R37 ;  /* 0x00000025ff25723e */ /* 0x000fe200024050ff */
[-C--:B------:R-:W-:Y:S01]  /*79b0*/  FMUL R61, R61, R154.reuse ;  /* 0x0000009a3d3d7220 */ /* 0x080fe20000400000 */
[----:B------:R-:W-:Y:S01]  /*79c0*/  F2FP.TF32.F32.PACK_B R11, R11 ;  /* 0x0000000bff0b723e */ /* 0x000fe200024050ff */
[-C--:B-1----:R-:W-:Y:S01]  /*79d0*/  FMUL R13, R40, R154.reuse ;  /* 0x0000009a280d7220 */ /* 0x082fe20000400000 */
[----:B------:R-:W-:Y:S01]  /*79e0*/  ISETP.GT.AND P1, PT, R3, 0x20, PT ;  /* 0x000000200300780c */ /* 0x000fe20003f24270 */
[-C--:B------:R-:W-:Y:S01]  /*79f0*/  FMUL R63, R63, R154.reuse ;  /* 0x0000009a3f3f7220 */ /* 0x080fe20000400000 */
[C---:B------:R-:W-:Y:S01]  /*7a00*/  ISETP.GT.AND P0, PT, R0.reuse, 0x8, P0 ;  /* 0x000000080000780c */ /* 0x040fe20000704270 */
[-C--:B------:R-:W-:Y:S01]  /*7a10*/  FMUL R65, R65, R154.reuse ;  /* 0x0000009a41417220 */ /* 0x080fe20000400000 */
[----:B------:R-:W-:Y:S01]  /*7a20*/  F2FP.TF32.F32.PACK_B R39, R39 ;  /* 0x00000027ff27723e */ /* 0x000fe200024050ff */
[----:B------:R-:W-:Y:S01]  /*7a30*/  @P4 STG.E desc[UR36][R6.64+0x44], R35 ;  /* 0x0000442306004986 */ /* 0x000fe2000c101924 */
[----:B------:R-:W-:Y:S01]  /*7a40*/  ISETP.GT.AND P4, PT, R0, 0x8, P2 ;  /* 0x000000080000780c */ /* 0x000fe20001784270 */
[-C--:B0-----:R-:W-:Y:S01]  /*7a50*/  FMUL R9, R38, R154.reuse ;  /* 0x0000009a26097220 */ /* 0x081fe20000400000 */
[----:B------:R-:W-:Y:S01]  /*7a60*/  ISETP.GT.AND P2, PT, R3, 0x21, PT ;  /* 0x000000210300780c */ /* 0x000fe20003f44270 */
[----:B------:R0:W-:Y:S01]  /*7a70*/  @P5 STG.E desc[UR36][R4.64+0x60], R11 ;  /* 0x0000600b04005986 */ /* 0x0001e2000c101924 */
[C---:B------:R-:W-:Y:S01]  /*7a80*/  ISETP.GT.AND P5, PT, R0.reuse, RZ, P1 ;  /* 0x000000ff0000720c */ /* 0x040fe20000fa4270 */
[-C--:B------:R-:W-:Y:S01]  /*7a90*/  FMUL R67, R67, R154.reuse ;  /* 0x0000009a43437220 */ /* 0x080fe20000400000 */
[----:B------:R-:W-:Y:S01]  /*7aa0*/  F2FP.TF32.F32.PACK_B R9, R9 ;  /* 0x00000009ff09723e */ /* 0x000fe200024050ff */
[----:B------:R-:W-:Y:S01]  /*7ab0*/  @P3 STG.E desc[UR36][R4.64+0x64], R37 ;  /* 0x0000642504003986 */ /* 0x000fe2000c101924 */
[C---:B------:R-:W-:Y:S01]  /*7ac0*/  ISETP.GT.AND P3, PT, R0.reuse, RZ, P2 ;  /* 0x000000ff0000720c */ /* 0x040fe20001764270 */
[-C--:B------:R-:W-:Y:S01]  /*7ad0*/  FMUL R69, R69, R154.reuse ;  /* 0x0000009a45457220 */ /* 0x080fe20000400000 */
[----:B------:R-:W-:Y:S01]  /*7ae0*/  F2FP.TF32.F32.PACK_B R13, R13 ;  /* 0x0000000dff0d723e */ /* 0x000fe200024050ff */
[----:B------:R1:W-:Y:S01]  /*7af0*/  @P0 STG.E desc[UR36][R6.64+0x60], R9 ;  /* 0x0000600906000986 */ /* 0x0003e2000c101924 */
[----:B------:R-:W-:Y:S01]  /*7b00*/  F2FP.TF32.F32.PACK_B R41, R41 ;  /* 0x00000029ff29723e */ /* 0x000fe200024050ff */
[-C--:B------:R-:W-:Y:S01]  /*7b10*/  FMUL R71, R71, R154.reuse ;  /* 0x0000009a47477220 */ /* 0x080fe20000400000 */
[C---:B------:R-:W-:Y:S01]  /*7b20*/  ISETP.GT.AND P0, PT, R3.reuse, 0x28, PT ;  /* 0x000000280300780c */ /* 0x040fe20003f04270 */
[----:B------:R-:W-:Y:S01]  /*7b30*/  @P4 STG.E desc[UR36][R6.64+0x64], R39 ;  /* 0x0000642706004986 */ /* 0x000fe2000c101924 */
[----:B------:R-:W-:Y:S01]  /*7b40*/  ISETP.GT.AND P1, PT, R0, 0x8, P1 ;  /* 0x000000080000780c */ /* 0x000fe20000f24270 */
[-C--:B0-----:R-:W-:Y:S01]  /*7b50*/  FMUL R11, R44, R154.reuse ;  /* 0x0000009a2c0b7220 */ /* 0x081fe20000400000 */
[C---:B------:R-:W-:Y:S01]  /*7b60*/  ISETP.GT.AND P4, PT, R0.reuse, 0x8, P2 ;  /* 0x000000080000780c */ /* 0x040fe20001784270 */
[----:B------:R0:W-:Y:S01]  /*7b70*/  @P5 STG.E desc[UR36][R4.64+0x80], R13 ;  /* 0x0000800d04005986 */ /* 0x0001e2000c101924 */
[----:B------:R-:W-:Y:S01]  /*7b80*/  ISETP.GT.AND P2, PT, R3, 0x29, PT ;  /* 0x000000290300780c */ /* 0x000fe20003f44270 */
[-C--:B------:R-:W-:Y:S01]  /*7b90*/  FMUL R73, R73, R154.reuse ;  /* 0x0000009a49497220 */ /* 0x080fe20000400000 */
[----:B------:R-:W-:Y:S01]  /*7ba0*/  ISETP.GT.AND P5, PT, R0, RZ, P0 ;  /* 0x000000ff0000720c */ /* 0x000fe200007a4270 */
[-C--:B-1----:R-:W-:Y:S01]  /*7bb0*/  FMUL R9, R42, R154.reuse ;  /* 0x0000009a2a097220 */ /* 0x082fe20000400000 */
[----:B------:R-:W-:Y:S01]  /*7bc0*/  @P3 STG.E desc[UR36][R4.64+0x84], R41 ;  /* 0x0000842904003986 */ /* 0x000fe2000c101924 */
[----:B------:R-:W-:Y:S01]  /*7bd0*/  ISETP.GT.AND P3, PT, R0, RZ, P2 ;  /* 0x000000ff0000720c */ /* 0x000fe20001764270 */
[-C--:B------:R-:W-:Y:S01]  /*7be0*/  FMUL R75, R75, R154.reuse ;  /* 0x0000009a4b4b7220 */ /* 0x080fe20000400000 */
[----:B------:R-:W-:Y:S01]  /*7bf0*/  F2FP.TF32.F32.PACK_B R43, R43 ;  /* 0x0000002bff2b723e */ /* 0x000fe200024050ff */
[-C--:B------:R-:W-:Y:S01]  /*7c00*/  FMUL R77, R77, R154.reuse ;  /* 0x0000009a4d4d7220 */ /* 0x080fe20000400000 */
[----:B------:R-:W-:Y:S01]  /*7c10*/  F2FP.TF32.F32.PACK_B R9, R9 ;  /* 0x00000009ff09723e */ /* 0x000fe200024050ff */
[-C--:B------:R-:W-:Y:S01]  /*7c20*/  FMUL R79, R79, R154.reuse ;  /* 0x0000009a4f4f7220 */ /* 0x080fe20000400000 */
[----:B------:R-:W-:Y:S01]  /*7c30*/  F2FP.TF32.F32.PACK_B R11, R11 ;  /* 0x0000000bff0b723e */ /* 0x000fe200024050ff */
[-C--:B0-----:R-:W-:Y:S01]  /*7c40*/  FMUL R13, R48, R154.reuse ;  /* 0x0000009a300d7220 */ /* 0x081fe20000400000 */
[----:B------:R-:W-:Y:S01]  /*7c50*/  F2FP.TF32.F32.PACK_B R45, R45 ;  /* 0x0000002dff2d723e */ /* 0x000fe200024050ff */
[----:B------:R0:W-:Y:S01]  /*7c60*/  @P1 STG.E desc[UR36][R6.64+0x80], R9 ;  /* 0x0000800906001986 */ /* 0x0001e2000c101924 */
[----:B------:R-:W-:Y:S01]  /*7c70*/  ISETP.GT.AND P1, PT, R3, 0x30, PT ;  /* 0x000000300300780c */ /* 0x000fe20003f24270 */
[-C--:B------:R-:W-:Y:S01]  /*7c80*/  FMUL R81, R81, R154.reuse ;  /* 0x0000009a51517220 */ /* 0x080fe20000400000 */
[C---:B------:R-:W-:Y:S01]  /*7c90*/  ISETP.GT.AND P0, PT, R0.reuse, 0x8, P0 ;  /* 0x000000080000780c */ /* 0x040fe20000704270 */
[----:B------:R-:W-:Y:S01]  /*7ca0*/  @P4 STG.E desc[UR36][R6.64+0x84], R43 ;  /* 0x0000842b06004986 */ /* 0x000fe2000c101924 */
[C---:B------:R-:W-:Y:S01]  /*7cb0*/  ISETP.GT.AND P4, PT, R0.reuse, 0x8, P2 ;  /* 0x000000080000780c */ /* 0x040fe20001784270 */
[-C--:B------:R-:W-:Y:S01]  /*7cc0*/  FMUL R83, R83, R154.reuse ;  /* 0x0000009a53537220 */ /* 0x080fe20000400000 */
[----:B------:R-:W-:Y:S01]  /*7cd0*/  ISETP.GT.AND P2, PT, R3, 0x31, PT ;  /* 0x000000310300780c */ /* 0x000fe20003f44270 */
[----:B------:R1:W-:Y:S01]  /*7ce0*/  @P5 STG.E desc[UR36][R4.64+0xa0], R11 ;  /* 0x0000a00b04005986 */ /* 0x0003e2000c101924 */
[----:B------:R-:W-:Y:S01]  /*7cf0*/  ISETP.GT.AND P5, PT, R0, RZ, P1 ;  /* 0x000000ff0000720c */ /* 0x000fe20000fa4270 */
[-C--:B------:R-:W-:Y:S01]  /*7d00*/  FMUL R85, R85, R154.reuse ;  /* 0x0000009a55557220 */ /* 0x080fe20000400000 */
[----:B------:R-:W-:Y:S01]  /*7d10*/  F2FP.TF32.F32.PACK_B R47, R47 ;  /* 0x0000002fff2f723e */ /* 0x000fe200024050ff */
[-C--:B0-----:R-:W-:Y:S01]  /*7d20*/  FMUL R9, R46, R154.reuse ;  /* 0x0000009a2e097220 */ /* 0x081fe20000400000 */
        /* <DEDUP_REMOVED lines=9> */
[C---:B------:R-:W-:Y:S01]  /*7dc0*/  ISETP.GT.AND P1, PT, R0.reuse, 0x8, P1 ;  /* 0x000000080000780c */ /* 0x040fe20000f24270 */
[----:B------:R0:W-:Y:S01]  /*7dd0*/  @P0 STG.E desc[UR36][R6.64+0xa0], R9 ;  /* 0x0000a00906000986 */ /* 0x0001e2000c101924 */
[----:B------:R-:W-:Y:S01]  /*7de0*/  ISETP.GT.AND P0, PT, R3, 0x38, PT ;  /* 0x000000380300780c */ /* 0x000fe20003f04270 */
[-C--:B------:R-:W-:Y:S01]  /*7df0*/  FMUL R93, R93, R154.reuse ;  /* 0x0000009a5d5d7220 */ /* 0x080fe20000400000 */
[----:B------:R-:W-:Y:S01]  /*7e00*/  F2FP.TF32.F32.PACK_B R51, R51 ;  /* 0x00000033ff33723e */ /* 0x000fe200024050ff */
        /* <DEDUP_REMOVED lines=10> */
[C---:B------:R-:W-:Y:S01]  /*7eb0*/  ISETP.GT.AND P3, PT, R0.reuse, RZ, P2 ;  /* 0x000000ff0000720c */ /* 0x040fe20001764270 */
[-C--:B------:R-:W-:Y:S01]  /*7ec0*/  FMUL R99, R99, R154.reuse ;  /* 0x0000009a63637220 */ /* 0x080fe20000400000 */
[----:B------:R-:W-:Y:S01]  /*7ed0*/  F2FP.TF32.F32.PACK_B R53, R53 ;  /* 0x00000035ff35723e */ /* 0x000fe200024050ff */
[-C--:B------:R-:W-:Y:S01]  /*7ee0*/  FMUL R101, R101, R154.reuse ;  /* 0x0000009a65657220 */ /* 0x080fe20000400000 */
[----:B------:R-:W-:Y:S01]  /*7ef0*/  F2FP.TF32.F32.PACK_B R9, R9 ;  /* 0x00000009ff09723e */ /* 0x000fe200024050ff */
[-C--:B------:R-:W-:Y:S01]  /*7f00*/  FMUL R103, R103, R154.reuse ;  /* 0x0000009a67677220 */ /* 0x080fe20000400000 */
[----:B------:R-:W-:Y:S01]  /*7f10*/  ISETP.GT.AND P0, PT, R0, 0x8, P0 ;  /* 0x000000080000780c */ /* 0x000fe20000704270 */
[-C--:B-1----:R-:W-:Y:S01]  /*7f20*/  FMUL R13, R56, R154.reuse ;  /* 0x0000009a380d7220 */ /* 0x082fe20000400000 */
[----:B------:R-:W-:Y:S01]  /*7f30*/  F2FP.TF32.F32.PACK_B R55, R55 ;  /* 0x00000037ff37723e */ /* 0x000fe200024050ff */
        /* <DEDUP_REMOVED lines=16> */
[----:B------:R-:W-:Y:S01]  /*8040*/  ISETP.GT.AND P1, PT, R0, 0x8, P1 ;  /* 0x000000080000780c */ /* 0x000fe20000f24270 */
[-C--:B------:R-:W-:Y:S01]  /*8050*/  FMUL R113, R113, R154.reuse ;  /* 0x0000009a71717220 */ /* 0x080fe20000400000 */
[----:B------:R-:W-:Y:S01]  /*8060*/  F2FP.TF32.F32.PACK_B R9, R9 ;  /* 0x00000009ff09723e */ /* 0x000fe200024050ff */
[-C--:B------:R-:W-:Y:S01]  /*8070*/  FMUL R115, R115, R154.reuse ;  /* 0x0000009a73737220 */ /* 0x080fe20000400000 */
[-C--:B-1----:R-:W-:Y:S01]  /*8080*/  FMUL R11, R60, R154.reuse ;  /* 0x0000009a3c0b7220 */ /* 0x082fe20000400000 */
[----:B------:R-:W-:Y:S01]  /*8090*/  F2FP.TF32.F32.PACK_B R59, R59 ;  /* 0x0000003bff3b723e */ /* 0x000fe200024050ff */
[-C--:B------:R-:W-:Y:S01]  /*80a0*/  FMUL R117, R117, R154.reuse ;  /* 0x0000009a75757220 */ /* 0x080fe20000400000 */
        /* <DEDUP_REMOVED lines=58> */
[----:B0-----:R-:W-:Y:S01]  /*8450*/  FMUL R9, R66, R154 ;  /* 0x0000009a42097220 */ /* 0x001fe20000400000 */
[----:B------:R-:W-:Y:S01]  /*8460*/  @P3 STG.E desc[UR36][R4.64+0x144], R65 ;  /* 0x0001444104003986 */ /* 0x000fe2000c101924 */
[----:B------:R-:W-:-:S02]  /*8470*/  ISETP.GT.AND P3, PT, R0, RZ, P2 ;  /* 0x000000ff0000720c */ /* 0x000fc40001764270 */
[----:B------:R-:W-:Y:S02]  /*8480*/  ISETP.GT.AND P0, PT, R0, 0x8, P0 ;  /* 0x000000080000780c */ /* 0x000fe40000704270 */
[----:B------:R-:W-:Y:S01]  /*8490*/  F2FP.TF32.F32.PACK_B R9, R9 ;  /* 0x00000009ff09723e */ /* 0x000fe200024050ff */
[----:B-1----:R-:W-:Y:S01]  /*84a0*/  FMUL R13, R72, R154 ;  /* 0x0000009a480d7220 */ /* 0x002fe20000400000 */
[----:B------:R-:W-:-:S03]  /*84b0*/  F2FP.TF32.F32.PACK_B R71, R71 ;  /* 0x00000047ff47723e */ /* 0x000fc600024050ff */
[----:B------:R0:W-:Y:S01]  /*84c0*/  @P1 STG.E desc[UR36][R6.64+0x140], R9 ;  /* 0x0001400906001986 */ /* 0x0001e2000c101924 */
[C---:B------:R-:W-:Y:S02]  /*84d0*/  ISETP.GT.AND P1, PT, R3.reuse, 0x60, PT ;  /* 0x000000600300780c */ /* 0x040fe40003f24270 */
[----:B------:R-:W-:Y:S01]  /*84e0*/  F2FP.TF32.F32.PACK_B R13, R13 ;  /* 0x0000000dff0d723e */ /* 0x000fe200024050ff */
[----:B------:R-:W-:Y:S01]  /*84f0*/  @P4 STG.E desc[UR36][R6.64+0x144], R67 ;  /* 0x0001444306004986 */ /* 0x000fe2000c101924 */
[C---:B------:R-:W-:Y:S02]  /*8500*/  ISETP.GT.AND P4, PT, R0.reuse, 0x8, P2 ;  /* 0x000000080000780c */ /* 0x040fe40001784270 */
[----:B------:R-:W-:Y:S01]  /*8510*/  ISETP.GT.AND P2, PT, R3, 0x61, PT ;  /* 0x000000610300780c */ /* 0x000fe20003f44270 */
[----:B------:R1:W-:Y:S01]  /*8520*/  @P5 STG.E desc[UR36][R4.64+0x160], R11 ;  /* 0x0001600b04005986 */ /* 0x0003e2000c101924 */
[----:B------:R-:W-:Y:S02]  /*8530*/  ISETP.GT.AND P5, PT, R0, RZ, P1 ;  /* 0x000000ff0000720c */ /* 0x000fe40000fa4270 */
        /* <DEDUP_REMOVED lines=257> */
[----:B------:R-:W-:Y:S01]  /*9550*/  @P3 STG.E desc[UR36][R4.64+0x364], R133 ;  /* 0x0003648504003986 */ /* 0x000fe2000c101924 */
[----:B0-----:R-:W-:Y:S01]  /*9560*/  FMUL R9, R134, R154 ;  /* 0x0000009a86097220 */ /* 0x001fe20000400000 */
[----:B------:R-:W-:-:S02]  /*9570*/  ISETP.GT.AND P3, PT, R0, RZ, P2 ;  /* 0x000000ff0000720c */ /* 0x000fc40001764270 */
[----:B------:R-:W-:Y:S02]  /*9580*/  ISETP.GT.AND P1, PT, R0, 0x8, P1 ;  /* 0x000000080000780c */ /* 0x000fe40000f24270 */
[----:B------:R-:W-:Y:S01]  /*9590*/  F2FP.TF32.F32.PACK_B R9, R9 ;  /* 0x00000009ff09723e */ /* 0x000fe200024050ff */
[----:B-1----:R-:W-:Y:S01]  /*95a0*/  FMUL R11, R140, R154 ;  /* 0x0000009a8c0b7220 */ /* 0x002fe20000400000 */
[----:B------:R-:W-:-:S03]  /*95b0*/  F2FP.TF32.F32.PACK_B R139, R139 ;  /* 0x0000008bff8b723e */ /* 0x000fc600024050ff */
[----:B------:R0:W-:Y:S01]  /*95c0*/  @P0 STG.E desc[UR36][R6.64+0x360], R9 ;  /* 0x0003600906000986 */ /* 0x0001e2000c101924 */
[----:B------:R-:W-:Y:S02]  /*95d0*/  F2FP.TF32.F32.PACK_B R141, R141 ;  /* 0x0000008dff8d723e */ /* 0x000fe400024050ff */
[----:B------:R-:W-:Y:S01]  /*95e0*/  F2FP.TF32.F32.PACK_B R11, R11 ;  /* 0x0000000bff0b723e */ /* 0x000fe200024050ff */
[----:B------:R-:W-:Y:S01]  /*95f0*/  @P4 STG.E desc[UR36][R6.64+0x364], R135 ;  /* 0x0003648706004986 */ /* 0x000fe2000c101924 */
[C---:B------:R-:W-:Y:S02]  /*9600*/  ISETP.GT.AND P4, PT, R3.reuse, 0xe8, PT ;  /* 0x000000e80300780c */ /* 0x040fe40003f84270 */
[----:B------:R-:W-:Y:S01]  /*9610*/  F2FP.TF32.F32.PACK_B R143, R143 ;  /* 0x0000008fff8f723e */ /* 0x000fe200024050ff */
[----:B------:R1:W-:Y:S01]  /*9620*/  @P5 STG.E desc[UR36][R4.64+0x380], R13 ;  /* 0x0003800d04005986 */ /* 0x0003e2000c101924 */
[----:B------:R-:W-:Y:S02]  /*9630*/  ISETP.GT.AND P5, PT, R3, 0xe9, PT ;  /* 0x000000e90300780c */ /* 0x000fe40003fa4270 */
[----:B------:R-:W-:Y:S01]  /*9640*/  F2FP.TF32.F32.PACK_B R145, R145 ;  /* 0x00000091ff91723e */ /* 0x000fe200024050ff */
[----:B------:R-:W-:Y:S01]  /*9650*/  @P3 STG.E desc[UR36][R4.64+0x384], R137 ;  /* 0x0003848904003986 */ /* 0x000fe2000c101924 */
[----:B------:R-:W-:Y:S01]  /*9660*/  ISETP.GT.AND P3, PT, R0, 0x8, P2 ;  /* 0x000000080000780c */ /* 0x000fe20001764270 */
[----:B0-----:R-:W-:Y:S01]  /*9670*/  FMUL R9, R138, R154 ;  /* 0x0000009a8a097220 */ /* 0x001fe20000400000 */
[----:B------:R-:W-:-:S02]  /*9680*/  ISETP.GT.AND P2, PT, R0, RZ, P4 ;  /* 0x000000ff0000720c */ /* 0x000fc40002744270 */
[C---:B------:R-:W-:Y:S02]  /*9690*/  ISETP.GT.AND P0, PT, R0.reuse, RZ, P5 ;  /* 0x000000ff0000720c */ /* 0x040fe40002f04270 */
[----:B------:R-:W-:Y:S01]  /*96a0*/  ISETP.GT.AND P4, PT, R0, 0x8, P4 ;  /* 0x000000080000780c */ /* 0x000fe20002784270 */
[----:B-1----:R-:W-:Y:S01]  /*96b0*/  FMUL R13, R142, R154 ;  /* 0x0000009a8e0d7220 */ /* 0x002fe20000400000 */
[----:B------:R-:W-:Y:S02]  /*96c0*/  ISETP.GT.AND P5, PT, R0, 0x8, P5 ;  /* 0x000000080000780c */ /* 0x000fe40002fa4270 */
[----:B------:R-:W-:Y:S02]  /*96d0*/  F2FP.TF32.F32.PACK_B R9, R9 ;  /* 0x00000009ff09723e */ /* 0x000fe400024050ff */
[----:B------:R-:W-:Y:S02]  /*96e0*/  F2FP.TF32.F32.PACK_B R13, R13 ;  /* 0x0000000dff0d723e */ /* 0x000fe400024050ff */
[----:B------:R-:W-:Y:S01]  /*96f0*/  F2FP.TF32.F32.PACK_B R147, R147 ;  /* 0x00000093ff93723e */ /* 0x000fe200024050ff */
[----:B------:R0:W-:Y:S01]  /*9700*/  @P1 STG.E desc[UR36][R6.64+0x380], R9 ;  /* 0x0003800906001986 */ /* 0x0001e2000c101924 */
[----:B------:R-:W-:-:S02]  /*9710*/  ISETP.GT.AND P1, PT, R3, 0xf8, PT ;  /* 0x000000f80300780c */ /* 0x000fc40003f24270 */
[----:B------:R-:W-:Y:S01]  /*9720*/  F2FP.TF32.F32.PACK_B R149, R149 ;  /* 0x00000095ff95723e */ /* 0x000fe200024050ff */
[----:B------:R-:W-:Y:S01]  /*9730*/  @P3 STG.E desc[UR36][R6.64+0x384], R139 ;  /* 0x0003848b06003986 */ /* 0x000fe2000c101924 */
[C---:B------:R-:W-:Y:S02]  /*9740*/  ISETP.GT.AND P3, PT, R3.reuse, 0xf0, PT ;  /* 0x000000f00300780c */ /* 0x040fe40003f64270 */
[----:B------:R-:W-:Y:S01]  /*9750*/  F2FP.TF32.F32.PACK_B R151, R151 ;  /* 0x00000097ff97723e */ /* 0x000fe200024050ff */
[----:B------:R1:W-:Y:S01]  /*9760*/  @P2 STG.E desc[UR36][R4.64+0x3a0], R11 ;  /* 0x0003a00b04002986 */ /* 0x0003e2000c101924 */
[----:B------:R-:W-:-:S03]  /*9770*/  ISETP.GT.AND P2, PT, R3, 0xf1, PT ;  /* 0x000000f10300780c */ /* 0x000fc60003f44270 */
[----:B------:R-:W-:Y:S01]  /*9780*/  @P0 STG.E desc[UR36][R4.64+0x3a4], R141 ;  /* 0x0003a48d04000986 */ /* 0x000fe2000c101924 */
[----:B------:R-:W-:Y:S01]  /*9790*/  ISETP.GT.AND P0, PT, R3, 0xf9, PT ;  /* 0x000000f90300780c */ /* 0x000fe20003f04270 */
[-C--:B------:R-:W-:Y:S01]  /*97a0*/  FMUL R3, R144, R154.reuse ;  /* 0x0000009a90037220 */ /* 0x080fe20000400000 */
[-C--:B0-----:R-:W-:Y:S01]  /*97b0*/  FMUL R9, R146, R154.reuse ;  /* 0x0000009a92097220 */ /* 0x081fe20000400000 */
[----:B------:R0:W-:Y:S01]  /*97c0*/  @P4 STG.E desc[UR36][R6.64+0x3a0], R13 ;  /* 0x0003a00d06004986 */ /* 0x0001e2000c101924 */
[C---:B------:R-:W-:Y:S02]  /*97d0*/  ISETP.GT.AND P4, PT, R0.reuse, RZ, P2 ;  /* 0x000000ff0000720c */ /* 0x040fe40001784270 */
[----:B------:R-:W-:Y:S01]  /*97e0*/  F2FP.TF32.F32.PACK_B R3, R3 ;  /* 0x00000003ff03723e */ /* 0x000fe200024050ff */
[----:B------:R-:W-:Y:S01]  /*97f0*/  @P5 STG.E desc[UR36][R6.64+0x3a4], R143 ;  /* 0x0003a48f06005986 */ /* 0x000fe2000c101924 */
[----:B------:R-:W-:Y:S01]  /*9800*/  ISETP.GT.AND P5, PT, R0, RZ, P3 ;  /* 0x000000ff0000720c */ /* 0x000fe20001fa4270 */
[----:B-1----:R-:W-:Y:S01]  /*9810*/  FMUL R11, R148, R154 ;  /* 0x0000009a940b7220 */ /* 0x002fe20000400000 */
[----:B------:R-:W-:-:S02]  /*9820*/  ISETP.GT.AND P3, PT, R0, 0x8, P3 ;  /* 0x000000080000780c */ /* 0x000fc40001f64270 */
[----:B------:R-:W-:Y:S02]  /*9830*/  ISETP.GT.AND P2, PT, R0, 0x8, P2 ;  /* 0x000000080000780c */ /* 0x000fe40001744270 */
[----:B------:R-:W-:Y:S01]  /*9840*/  F2FP.TF32.F32.PACK_B R9, R9 ;  /* 0x00000009ff09723e */ /* 0x000fe200024050ff */
[----:B0-----:R-:W-:Y:S01]  /*9850*/  FMUL R13, R150, R154 ;  /* 0x0000009a960d7220 */ /* 0x001fe20000400000 */
[----:B------:R-:W-:-:S04]  /*9860*/  F2FP.TF32.F32.PACK_B R11, R11 ;  /* 0x0000000bff0b723e */ /* 0x000fc800024050ff */
[----:B------:R-:W-:Y:S01]  /*9870*/  F2FP.TF32.F32.PACK_B R13, R13 ;  /* 0x0000000dff0d723e */ /* 0x000fe200024050ff */
[----:B------:R-:W-:Y:S01]  /*9880*/  @P5 STG.E desc[UR36][R4.64+0x3c0], R3 ;  /* 0x0003c00304005986 */ /* 0x000fe2000c101924 */
[C---:B------:R-:W-:Y:S02]  /*9890*/  ISETP.GT.AND P5, PT, R0.reuse, RZ, P1 ;  /* 0x000000ff0000720c */ /* 0x040fe40000fa4270 */
[C---:B------:R-:W-:Y:S01]  /*98a0*/  ISETP.GT.AND P1, PT, R0.reuse, 0x8, P1 ;  /* 0x000000080000780c */ /* 0x040fe20000f24270 */
[----:B------:R-:W-:Y:S01]  /*98b0*/  @P4 STG.E desc[UR36][R4.64+0x3c4], R145 ;  /* 0x0003c49104004986 */ /* 0x000fe2000c101924 */
[C---:B------:R-:W-:Y:S02]  /*98c0*/  ISETP.GT.AND P4, PT, R0.reuse, RZ, P0 ;  /* 0x000000ff0000720c */ /* 0x040fe40000784270 */
[----:B------:R-:W-:Y:S01]  /*98d0*/  ISETP.GT.AND P0, PT, R0, 0x8, P0 ;  /* 0x000000080000780c */ /* 0x000fe20000704270 */
[----:B------:R-:W-:Y:S04]  /*98e0*/  @P3 STG.E desc[UR36][R6.64+0x3c0], R9 ;  /* 0x0003c00906003986 */ /* 0x000fe8000c101924 */
[----:B------:R-:W-:Y:S04]  /*98f0*/  @P2 STG.E desc[UR36][R6.64+0x3c4], R147 ;  /* 0x0003c49306002986 */ /* 0x000fe8000c101924 */
[----:B------:R-:W-:Y:S04]  /*9900*/  @P5 STG.E desc[UR36][R4.64+0x3e0], R11 ;  /* 0x0003e00b04005986 */ /* 0x000fe8000c101924 */
[----:B------:R0:W-:Y:S02]  /*9910*/  @P4 STG.E desc[UR36][R4.64+0x3e4], R149 ;  /* 0x0003e49504004986 */ /* 0x0001e4000c101924 */
[----:B0-----:R-:W-:-:S02]  /*9920*/  @P1 IMAD.MOV.U32 R4, RZ, RZ, R6 ;  /* 0x000000ffff041224 */ /* 0x001fc400078e0006 */
[----:B------:R-:W-:-:S05]  /*9930*/  @P1 IMAD.MOV.U32 R5, RZ, RZ, R7 ;  /* 0x000000ffff051224 */ /* 0x000fca00078e0007 */
[----:B------:R0:W-:Y:S04]  /*9940*/  @P1 STG.E desc[UR36][R4.64+0x3e0], R13 ;  /* 0x0003e00d04001986 */ /* 0x0001e8000c101924 */
[----:B------:R0:W-:Y:S02]  /*9950*/  @P0 STG.E desc[UR36][R6.64+0x3e4], R151 ;  /* 0x0003e49706000986 */ /* 0x0001e4000c101924 */
.L_x_282:
[----:B------:R-:W-:Y:S05]  /*9960*/  BSYNC B0 ;  /* 0x0000000000007941 */ /* 0x000fea0003800000 */
.L_x_28:
[----:B------:R-:W-:Y:S01]  /*9970*/  ULDC UR4, c[0x0][0xc] ;  /* 0x0000030000047ab9 */ /* 0x000fe20000000800 */
[----:B------:R-:W-:Y:S01]  /*9980*/  ULDC UR5, c[0x0][0x10] ;  /* 0x0000040000057ab9 */ /* 0x000fe20000000800 */
[----:B0-----:R-:W0:Y:S01]  /*9990*/  LDC R3, c[0x0][0x14] ;  /* 0x00000500ff037b82 */ /* 0x001e220000000800 */
[----:B------:R-:W-:Y:S01]  /*99a0*/  UIMAD.WIDE.U32 UR4, UR4, UR5, URZ ;  /* 0x00000005040472a5 */ /* 0x000fe2000f8e003f */
[----:B------:R-:W-:Y:S01]  /*99b0*/  PRMT R0, RZ, 0x7610, R0 ;  /* 0x00007610ff007816 */ /* 0x000fe20000000000 */
[----:B-----5:R-:W-:Y:S02]  /*99c0*/  IMAD.MOV.U32 R152, RZ, RZ, -0x1 ;  /* 0xffffffffff987424 */ /* 0x020fe400078e00ff */
[----:B------:R-:W-:Y:S02]  /*99d0*/  IMAD.MOV.U32 R23, RZ, RZ, -0x1 ;  /* 0xffffffffff177424 */ /* 0x000fe400078e00ff */
[----:B0-----:R-:W-:-:S04]  /*99e0*/  IMAD.WIDE.U32 R16, R3, UR4, R16 ;  /* 0x0000000403107c25 */ /* 0x001fc8000f8e0010 */
[----:B------:R-:W-:Y:S01]  /*99f0*/  IMAD R3, R3, UR5, RZ ;  /* 0x0000000503037c24 */ /* 0x000fe2000f8e02ff */
[----:B------:R-:W-:Y:S02]  /*9a00*/  ULDC.64 UR4, c[0x0][0x650] ;  /* 0x0001940000047ab9 */ /* 0x000fe40000000a00 */
[----:B------:R-:W-:Y:S01]  /*9a10*/  ISETP.GE.U32.AND P0, PT, R16, UR4, PT ;  /* 0x0000000410007c0c */ /* 0x000fe2000bf06070 */
[----:B------:R-:W-:-:S05]  /*9a20*/  IMAD.IADD R17, R17, 0x1, R3 ;  /* 0x0000000111117824 */ /* 0x000fca00078e0203 */
[----:B------:R-:W-:-:S13]  /*9a30*/  ISETP.GE.U32.AND.EX P0, PT, R17, UR5, PT, P0 ;  /* 0x0000000511007c0c */ /* 0x000fda000bf06100 */
[----:B------:R-:W-:Y:S05]  /*9a40*/  @P0 BRA `(.L_x_283) ;  /* 0x0000000400640947 */ /* 0x000fea0003800000 */
[----:B------:R-:W0:Y:S01]  /*9a50*/  S2R R12, SR_CTAID.X ;  /* 0x00000000000c7919 */ /* 0x000e220000002500 */
[----:B----4-:R-:W4:Y:S01]  /*9a60*/  LDC.64 R10, c[0x0][0x628] ;  /* 0x00018a00ff0a7b82 */ /* 0x010f220000000a00 */
[----:B------:R-:W-:Y:S01]  /*9a70*/  ULDC UR4, c[0x0][0x150] ;  /* 0x0000540000047ab9 */ /* 0x000fe20000000800 */
[----:B-123--:R-:W-:Y:S01]  /*9a80*/  IMAD.MOV.U32 R8, RZ, RZ, R16 ;  /* 0x000000ffff087224 */ /* 0x00efe200078e0010 */
[----:B------:R-:W1:Y:S01]  /*9a90*/  S2R R24, SR_CTAID.Y ;  /* 0x0000000000187919 */ /* 0x000e620000002600 */
[----:B------:R-:W-:-:S04]  /*9aa0*/  IMAD.MOV.U32 R9, RZ, RZ, R17 ;  /* 0x000000ffff097224 */ /* 0x000fc800078e0011 */
[----:B------:R-:W2:Y:S08]  /*9ab0*/  LDC R21, c[0x0][0x144] ;  /* 0x00005100ff157b82 */ /* 0x000eb00000000800 */
[----:B------:R-:W3:Y:S08]  /*9ac0*/  LDC R0, c[0x0][0x630] ;  /* 0x00018c00ff007b82 */ /* 0x000ef00000000800 */
[----:B------:R-:W1:Y:S01]  /*9ad0*/  LDC.64 R14, c[0x0][0x620] ;  /* 0x00018800ff0e7b82 */ /* 0x000e620000000a00 */
[----:B----4-:R-:W-:-:S04]  /*9ae0*/  ISETP.NE.U32.AND P0, PT, R10, RZ, PT ;  /* 0x000000ff0a00720c */ /* 0x010fc80003f05070 */
[----:B------:R-:W-:Y:S02]  /*9af0*/  ISETP.NE.AND.EX P0, PT, R11, RZ, PT, P0 ;  /* 0x000000ff0b00720c */ /* 0x000fe40003f05300 */
[----:B0-----:R-:W-:-:S05]  /*9b00*/  I2FP.F32.U32 R3, R12 ;  /* 0x0000000c00037245 */ /* 0x001fca0000201000 */
[----:B------:R-:W-:-:S04]  /*9b10*/  FMUL R3, R3, UR4 ;  /* 0x0000000403037c20 */ /* 0x000fc80008400000 */
[----:B------:R0:W4:Y:S02]  /*9b20*/  F2I.U32.TRUNC.NTZ R20, R3 ;  /* 0x0000000300147305 */ /* 0x000124000020f000 */
[----:B--23--:R-:W-:Y:S05]  /*9b30*/  @!P0 BRA `(.L_x_284) ;  /* 0x0000000000288947 */ /* 0x00cfea0003800000 */
[----:B0-----:R-:W0:Y:S02]  /*9b40*/  LDC R3, c[0x0][0x634] ;  /* 0x00018d00ff037b82 */ /* 0x001e240000000800 */
        /* <DEDUP_REMOVED lines=9> */
.L_x_284:
[----:B------:R-:W2:Y:S01]  /*9be0*/  LDC.64 R30, c[0x0][0x640] ;  /* 0x00019000ff1e7b82 */ /* 0x000ea20000000a00 */
[-CC-:B------:R-:W-:Y:S01]  /*9bf0*/  SHF.R.U64 R23, R8, R0.reuse, R9.reuse ;  /* 0x0000000008177219 */ /* 0x180fe20000001209 */
[----:B----4-:R-:W-:Y:S01]  /*9c00*/  IMAD.MOV R20, RZ, RZ, -R20 ;  /* 0x000000ffff147224 */ /* 0x010fe200078e0a14 */
[----:B------:R-:W-:Y:S01]  /*9c10*/  SHF.R.U32.HI R0, RZ, R0, R9 ;  /* 0x00000000ff007219 */ /* 0x000fe20000011609 */
[----:B------:R-:W-:Y:S01]  /*9c20*/  ULDC UR4, c[0x0][0x154] ;  /* 0x0000550000047ab9 */ /* 0x000fe20000000800 */
[----:B0-----:R-:W-:Y:S01]  /*9c30*/  IADD3 R3, P0, RZ, -R23, RZ ;  /* 0x80000017ff037210 */ /* 0x001fe20007f1e0ff */
[----:B------:R-:W-:Y:S02]  /*9c40*/  IMAD R26, R21, R20, R12 ;  /* 0x00000014151a7224 */ /* 0x000fe400078e020c */
[----:B------:R-:W0:Y:S01]  /*9c50*/  LDC R6, c[0x0][0x618] ;  /* 0x00018600ff067b82 */ /* 0x000e220000000800 */
[----:B------:R-:W-:Y:S02]  /*9c60*/  IMAD.MOV.U32 R7, RZ, RZ, 0x1 ;  /* 0x00000001ff077424 */ /* 0x000fe400078e00ff */
[----:B------:R-:W-:-:S04]  /*9c70*/  IMAD.X R5, RZ, RZ, ~R0, P0 ;  /* 0x000000ffff057224 */ /* 0x000fc800000e0e00 */
[-C--:B-1----:R-:W-:Y:S01]  /*9c80*/  IMAD R0, R5, R14.reuse, RZ ;  /* 0x0000000e05007224 */ /* 0x082fe200078e02ff */
[----:B------:R-:W1:Y:S01]  /*9c90*/  LDC R8, c[0x0][0x608] ;  /* 0x00018200ff087b82 */ /* 0x000e620000000800 */
[----:B------:R-:W-:-:S04]  /*9ca0*/  IMAD.WIDE.U32 R4, R3, R14, R16 ;  /* 0x0000000e03047225 */ /* 0x000fc800078e0010 */
[----:B------:R-:W-:Y:S01]  /*9cb0*/  IMAD R3, R3, R15, R0 ;  /* 0x0000000f03037224 */ /* 0x000fe200078e0200 */
[----:B------:R-:W-:Y:S02]  /*9cc0*/  I2FP.F32.U32 R0, R24 ;  /* 0x0000001800007245 */ /* 0x000fe40000201000 */
[----:B------:R-:W3:Y:S01]  /*9cd0*/  LDC R28, c[0x0][0x658] ;  /* 0x00019600ff1c7b82 */ /* 0x000ee20000000800 */
[----:B------:R-:W-:Y:S01]  /*9ce0*/  IMAD.IADD R3, R5, 0x1, R3 ;  /* 0x0000000105037824 */ /* 0x000fe200078e0203 */
[----:B--2---:R-:W-:Y:S01]  /*9cf0*/  ISETP.NE.U32.AND P0, PT, R30, RZ, PT ;  /* 0x000000ff1e00720c */ /* 0x004fe20003f05070 */
[----:B------:R-:W-:Y:S01]  /*9d00*/  FMUL R0, R0, UR4 ;  /* 0x0000000400007c20 */ /* 0x000fe20008400000 */
[----:B------:R-:W-:Y:S02]  /*9d10*/  IMAD.MOV.U32 R5, RZ, RZ, -0x1 ;  /* 0xffffffffff057424 */ /* 0x000fe400078e00ff */
[----:B------:R-:W-:Y:S01]  /*9d20*/  ISETP.NE.AND.EX P0, PT, R31, RZ, PT, P0 ;  /* 0x000000ff1f00720c */ /* 0x000fe20003f05300 */
[----:B------:R2:W4:Y:S01]  /*9d30*/  F2I.U32.TRUNC.NTZ R13, R0 ;  /* 0x00000000000d7305 */ /* 0x000522000020f000 */
[----:B------:R-:W2:Y:S01]  /*9d40*/  LDC R15, c[0x0][0x148] ;  /* 0x00005200ff0f7b82 */ /* 0x000ea20000000800 */
[----:B0-----:R-:W-:-:S02]  /*9d50*/  SHF.R.U64 R12, R4, R6, R3 ;  /* 0x00000006040c7219 */ /* 0x001fc40000001203 */
[----:B------:R-:W-:-:S05]  /*9d60*/  SHF.R.U32.HI R3, RZ, R6, R3 ;  /* 0x00000006ff037219 */ /* 0x000fca0000011603 */
[----:B------:R-:W0:Y:S01]  /*9d70*/  LDC R20, c[0x0][0x600] ;  /* 0x00018000ff147b82 */ /* 0x000e220000000800 */
[-CC-:B-1----:R-:W-:Y:S02]  /*9d80*/  SHF.R.U64 R10, R12, R8.reuse, R3.reuse ;  /* 0x000000080c0a7219 */ /* 0x182fe40000001203 */
[----:B------:R-:W-:-:S05]  /*9d90*/  SHF.R.U32.HI R3, RZ, R8, R3 ;  /* 0x00000008ff037219 */ /* 0x000fca0000011603 */
[----:B------:R-:W1:Y:S01]  /*9da0*/  LDC R21, c[0x0][0x648] ;  /* 0x00019200ff157b82 */ /* 0x000e620000000800 */
[-C--:B---3--:R-:W-:Y:S02]  /*9db0*/  SHF.L.U32 R4, R5, R28.reuse, RZ ;  /* 0x0000001c05047219 */ /* 0x088fe400000006ff */
[-CC-:B------:R-:W-:Y:S02]  /*9dc0*/  SHF.R.U64 R14, R10, R28.reuse, R3.reuse ;  /* 0x0000001c0a0e7219 */ /* 0x180fe40000001203 */
[----:B------:R-:W-:Y:S02]  /*9dd0*/  SHF.R.U32.HI R5, RZ, R28, R3 ;  /* 0x0000001cff057219 */ /* 0x000fe40000011603 */
[----:B------:R-:W-:Y:S01]  /*9de0*/  LOP3.LUT R153, RZ, R4, RZ, 0x33, !PT ;  /* 0x00000004ff997212 */ /* 0x000fe200078e33ff */
[----:B------:R-:W3:Y:S01]  /*9df0*/  LDC R25, c[0x0][0x638] ;  /* 0x00018e00ff197b82 */ /* 0x000ee20000000800 */
[----:B------:R-:W-:Y:S01]  /*9e00*/  SHF.L.U32 R28, R7, R28, RZ ;  /* 0x0000001c071c7219 */ /* 0x000fe200000006ff */
[----:B------:R-:W-:-:S06]  /*9e10*/  IMAD.MOV.U32 R4, RZ, RZ, R14 ;  /* 0x000000ffff047224 */ /* 0x000fcc00078e000e */
[----:B------:R-:W0:Y:S01]  /*9e20*/  LDC R27, c[0x0][0x610] ;  /* 0x00018400ff1b7b82 */ /* 0x000e220000000800 */
[----:B----4-:R-:W-:Y:S05]  /*9e30*/  @!P0 BRA `(.L_x_285) ;  /* 0x0000000000288947 */ /* 0x010fea0003800000 */
[----:B------:R-:W4:Y:S02]  /*9e40*/  LDC R3, c[0x0][0x64c] ;  /* 0x00019300ff037b82 */ /* 0x000f240000000800 */
[----:B----4-:R-:W-:-:S05]  /*9e50*/  IADD3 R3, P0, R14, R3, RZ ;  /* 0x000000030e037210 */ /* 0x010fca0007f1e0ff */
        /* <DEDUP_REMOVED lines=8> */
.L_x_285:
[----:B------:R-:W-:Y:S01]  /*9ee0*/  ISETP.NE.AND P0, PT, R2, 0x1, PT ;  /* 0x000000010200780c */ /* 0x000fe20003f05270 */
[----:B------:R-:W-:Y:S01]  /*9ef0*/  IMAD.MOV R13, RZ, RZ, -R13 ;  /* 0x000000ffff0d7224 */ /* 0x000fe200078e0a0d */
[----:B-12---:R-:W-:Y:S01]  /*9f00*/  SHF.R.U64 R0, R4, R21, R5 ;  /* 0x0000001504007219 */ /* 0x006fe20000001205 */
[----:B0-----:R-:W-:Y:S01]  /*9f10*/  VIADD R5, R20, 0xffffffff ;  /* 0xffffffff14057836 */ /* 0x001fe20000000000 */
[----:B------:R-:W-:-:S03]  /*9f20*/  LOP3.LUT R153, R10, R153, RZ, 0xc0, !PT ;  /* 0x000000990a997212 */ /* 0x000fc600078ec0ff */
[----:B------:R-:W-:Y:S01]  /*9f30*/  IMAD.MOV R3, RZ, RZ, -R0 ;  /* 0x000000ffff037224 */ /* 0x000fe200078e0a00 */
[----:B------:R-:W-:Y:S01]  /*9f40*/  LOP3.LUT R5, R12, R5, RZ, 0xc0, !PT ;  /* 0x000000050c057212 */ /* 0x000fe200078ec0ff */
[----:B------:R-:W-:Y:S02]  /*9f50*/  IMAD R153, R28, R0, R153 ;  /* 0x000000001c997224 */ /* 0x000fe400078e0299 */
[----:B---3--:R-:W-:Y:S02]  /*9f60*/  IMAD R0, R3, R25, R14 ;  /* 0x0000001903007224 */ /* 0x008fe400078e020e */
[----:B------:R-:W-:Y:S02]  /*9f70*/  @P0 IMAD R26, R15, R13, R24 ;  /* 0x0000000d0f1a0224 */ /* 0x000fe400078e0218 */
[----:B------:R-:W-:Y:S02]  /*9f80*/  IMAD R4, R0, R20, R5 ;  /* 0x0000001400047224 */ /* 0x000fe400078e0205 */
[----:B------:R-:W-:-:S02]  /*9f90*/  IMAD R153, R153, R27, R26 ;  /* 0x0000001b99997224 */ /* 0x000fc400078e021a */
[----:B------:R-:W-:-:S03]  /*9fa0*/  IMAD.MOV.U32 R3, RZ, RZ, 0x1 ;  /* 0x00000001ff037424 */ /* 0x000fc600078e00ff */
[----:B------:R-:W-:Y:S02]  /*9fb0*/  SEL R152, R4, R153, !P0 ;  /* 0x0000009904987207 */ /* 0x000fe40004000000 */
[----:B------:R-:W-:Y:S02]  /*9fc0*/  PRMT R0, R3, 0x7610, R0 ;  /* 0x0000761003007816 */ /* 0x000fe40000000000 */
[----:B------:R-:W-:-:S07]  /*9fd0*/  SEL R153, R153, R4, !P0 ;  /* 0x0000000499997207 */ /* 0x000fce0004000000 */
.L_x_283:
[----:B------:R-:W-:-:S13]  /*9fe0*/  LOP3.LUT P0, RZ, R0, 0xff, RZ, 0xc0, !PT ;  /* 0x000000ff00ff7812 */ /* 0x000fda000780c0ff */
[----:B------:R-:W-:Y:S05]  /*9ff0*/  @P0 BRA `(.L_x_286) ;  /* 0xffffff6c00e40947 */ /* 0x000fea000383ffff */
[----:B------:R-:W-:Y:S05]  /*a000*/  EXIT ;  /* 0x000000000000794d */ /* 0x000fea0003800000 */
.L_x_3:
[----:B0-----:R-:W-:Y:S01]  /*a010*/  ULDC.64 UR4, c[0x0][0x650] ;  /* 0x0001940000047ab9 */ /* 0x001fe20000000a00 */
        /* <DEDUP_REMOVED lines=25> */
.L_x_288:
[--C-:B------:R-:W-:Y:S01]  /*a1b0*/  SHF.R.U64 R12, R10, R14, R11.reuse ;  /* 0x0000000e0a0c7219 */ /* 0x100fe2000000120b */
[----:B------:R-:W0:Y:S01]  /*a1c0*/  LDC R22, c[0x0][0x618] ;  /* 0x00018600ff167b82 */ /* 0x000e220000000800 */
[----:B------:R-:W-:Y:S01]  /*a1d0*/  I2FP.F32.U32 R6, R4 ;  /* 0x0000000400067245 */ /* 0x000fe20000201000 */
[----:B------:R-:W-:Y:S01]  /*a1e0*/  ULDC UR4, c[0x0][0x150] ;  /* 0x0000540000047ab9 */ /* 0x000fe20000000800 */
[----:B------:R-:W-:Y:S02]  /*a1f0*/  SHF.R.U32.HI R5, RZ, R14, R11 ;  /* 0x0000000eff057219 */ /* 0x000fe4000001160b */
[----:B------:R-:W-:Y:S01]  /*a200*/  IADD3 R9, P0, RZ, -R12, RZ ;  /* 0x8000000cff097210 */ /* 0x000fe20007f1e0ff */
[----:B------:R-:W-:Y:S01]  /*a210*/  FMUL R11, R6, UR4 ;  /* 0x00000004060b7c20 */ /* 0x000fe20008400000 */
[----:B------:R-:W-:Y:S01]  /*a220*/  ULDC UR4, c[0x0][0x154] ;  /* 0x0000550000047ab9 */ /* 0x000fe20000000800 */
[----:B------:R-:W1:Y:S02]  /*a230*/  LDC.64 R24, c[0x0][0x640] ;  /* 0x00019000ff187b82 */ /* 0x000e640000000a00 */
[----:B------:R-:W-:-:S02]  /*a240*/  IMAD.X R5, RZ, RZ, ~R5, P0 ;  /* 0x000000ffff057224 */ /* 0x000fc400000e0e05 */
[----:B------:R-:W2:Y:S01]  /*a250*/  F2I.U32.TRUNC.NTZ R11, R11 ;  /* 0x0000000b000b7305 */ /* 0x000ea2000020f000 */
[----:B------:R-:W-:-:S03]  /*a260*/  IMAD.WIDE.U32 R6, R9, R20, R16 ;  /* 0x0000001409067225 */ /* 0x000fc600078e0010 */
[----:B------:R-:W3:Y:S01]  /*a270*/  LDC R13, c[0x0][0x144] ;  /* 0x00005100ff0d7b82 */ /* 0x000ee20000000800 */
[----:B------:R-:W-:-:S04]  /*a280*/  IMAD R8, R5, R20, RZ ;  /* 0x0000001405087224 */ /* 0x000fc800078e02ff */
[----:B------:R-:W-:Y:S02]  /*a290*/  IMAD R5, R9, R21, R8 ;  /* 0x0000001509057224 */ /* 0x000fe400078e0208 */
[----:B------:R-:W-:Y:S01]  /*a2a0*/  IMAD.MOV.U32 R8, RZ, RZ, -0x1 ;  /* 0xffffffffff087424 */ /* 0x000fe200078e00ff */
[----:B------:R-:W4:Y:S01]  /*a2b0*/  LDC R14, c[0x0][0x608] ;  /* 0x00018200ff0e7b82 */ /* 0x000f220000000800 */
[----:B------:R-:W-:Y:S01]  /*a2c0*/  IMAD.IADD R5, R7, 0x1, R5 ;  /* 0x0000000107057824 */ /* 0x000fe200078e0205 */
[----:B------:R-:W-:-:S04]  /*a2d0*/  I2FP.F32.U32 R7, R3 ;  /* 0x0000000300077245 */ /* 0x000fc80000201000 */
[-C--:B0-----:R-:W-:Y:S01]  /*a2e0*/  SHF.R.U64 R10, R6, R22.reuse, R5 ;  /* 0x00000016060a7219 */ /* 0x081fe20000001205 */
[----:B--2---:R-:W-:Y:S01]  /*a2f0*/  IMAD.MOV R6, RZ, RZ, -R11 ;  /* 0x000000ffff067224 */ /* 0x004fe200078e0a0b */
[----:B------:R-:W0:Y:S01]  /*a300*/  LDC R9, c[0x0][0x658] ;  /* 0x00019600ff097b82 */ /* 0x000e220000000800 */
[----:B-1----:R-:W-:Y:S01]  /*a310*/  ISETP.NE.U32.AND P0, PT, R24, RZ, PT ;  /* 0x000000ff1800720c */ /* 0x002fe20003f05070 */
[----:B------:R-:W-:Y:S01]  /*a320*/  FMUL R7, R7, UR4 ;  /* 0x0000000407077c20 */ /* 0x000fe20008400000 */
[----:B------:R-:W-:Y:S02]  /*a330*/  SHF.R.U32.HI R5, RZ, R22, R5 ;  /* 0x00000016ff057219 */ /* 0x000fe40000011605 */
[----:B------:R-:W-:-:S03]  /*a340*/  ISETP.NE.AND.EX P0, PT, R25, RZ, PT, P0 ;  /* 0x000000ff1900720c */ /* 0x000fc60003f05300 */
[----:B------:R-:W1:Y:S01]  /*a350*/  LDC R20, c[0x0][0x148] ;  /* 0x00005200ff147b82 */ /* 0x000e620000000800 */
[----:B---3--:R-:W-:Y:S02]  /*a360*/  IMAD R23, R13, R6, R4 ;  /* 0x000000060d177224 */ /* 0x008fe400078e0204 */
[----:B------:R-:W-:-:S05]  /*a370*/  IMAD.MOV.U32 R6, RZ, RZ, 0x1 ;  /* 0x00000001ff067424 */ /* 0x000fca00078e00ff */
[----:B------:R-:W2:Y:S01]  /*a380*/  LDC R21, c[0x0][0x600] ;  /* 0x00018000ff157b82 */ /* 0x000ea20000000800 */
[-CC-:B----4-:R-:W-:Y:S02]  /*a390*/  SHF.R.U64 R13, R10, R14.reuse, R5.reuse ;  /* 0x0000000e0a0d7219 */ /* 0x190fe40000001205 */
[----:B------:R-:W-:Y:S02]  /*a3a0*/  SHF.R.U32.HI R4, RZ, R14, R5 ;  /* 0x0000000eff047219 */ /* 0x000fe40000011605 */
[----:B------:R3:W4:Y:S03]  /*a3b0*/  F2I.U32.TRUNC.NTZ R14, R7 ;  /* 0x00000007000e7305 */ /* 0x000726000020f000 */
[----:B------:R-:W1:Y:S01]  /*a3c0*/  LDC R26, c[0x0][0x648] ;  /* 0x00019200ff1a7b82 */ /* 0x000e620000000800 */
[-C--:B0-----:R-:W-:Y:S02]  /*a3d0*/  SHF.R.U64 R15, R13, R9.reuse, R4 ;  /* 0x000000090d0f7219 */ /* 0x081fe40000001204 */
[----:B------:R-:W-:-:S02]  /*a3e0*/  SHF.L.U32 R8, R8, R9, RZ ;  /* 0x0000000908087219 */ /* 0x000fc400000006ff */
[-C--:B------:R-:W-:Y:S01]  /*a3f0*/  SHF.R.U32.HI R5, RZ, R9.reuse, R4 ;  /* 0x00000009ff057219 */ /* 0x080fe20000011604 */
[----:B------:R-:W-:Y:S01]  /*a400*/  IMAD.MOV.U32 R4, RZ, RZ, R15 ;  /* 0x000000ffff047224 */ /* 0x000fe200078e000f */
[----:B------:R-:W-:Y:S01]  /*a410*/  SHF.L.U32 R22, R6, R9, RZ ;  /* 0x0000000906167219 */ /* 0x000fe200000006ff */
[----:B------:R-:W0:Y:S01]  /*a420*/  LDC R27, c[0x0][0x638] ;  /* 0x00018e00ff1b7b82 */ /* 0x000e220000000800 */
[----:B------:R-:W-:-:S07]  /*a430*/  LOP3.LUT R28, RZ, R8, RZ, 0x33, !PT ;  /* 0x00000008ff1c7212 */ /* 0x000fce00078e33ff */
        /* <DEDUP_REMOVED lines=12> */
.L_x_289:
[----:B------:R-:W-:Y:S01]  /*a500*/  ISETP.NE.AND P0, PT, R2, 0x1, PT ;  /* 0x000000010200780c */ /* 0x000fe20003f05270 */
[----:B--2---:R-:W-:Y:S01]  /*a510*/  VIADD R7, R21, 0xffffffff ;  /* 0xffffffff15077836 */ /* 0x004fe20000000000 */
[----:B-1----:R-:W-:Y:S01]  /*a520*/  SHF.R.U64 R5, R4, R26, R5 ;  /* 0x0000001a04057219 */ /* 0x002fe20000001205 */
[----:B------:R-:W-:Y:S01]  /*a530*/  IMAD.MOV R14, RZ, RZ, -R14 ;  /* 0x000000ffff0e7224 */ /* 0x000fe200078e0a0e */
[----:B------:R-:W-:Y:S01]  /*a540*/  LOP3.LUT R4, R13, R28, RZ, 0xc0, !PT ;  /* 0x0000001c0d047212 */ /* 0x000fe200078ec0ff */
[----:B------:R-:W-:Y:S01]  /*a550*/  IMAD.MOV.U32 R8, RZ, RZ, R12 ;  /* 0x000000ffff087224 */ /* 0x000fe200078e000c */
[----:B------:R-:W-:Y:S01]  /*a560*/  LOP3.LUT R10, R10, R7, RZ, 0xc0, !PT ;  /* 0x000000070a0a7212 */ /* 0x000fe200078ec0ff */
[----:B------:R-:W-:Y:S02]  /*a570*/  IMAD.MOV R6, RZ, RZ, -R5 ;  /* 0x000000ffff067224 */ /* 0x000fe400078e0a05 */
[----:B------:R-:W-:-:S04]  /*a580*/  IMAD R4, R22, R5, R4 ;  /* 0x0000000516047224 */ /* 0x000fc800078e0204 */
[----:B------:R-:W-:Y:S02]  /*a590*/  @P0 IMAD R23, R20, R14, R3 ;  /* 0x0000000e14170224 */ /* 0x000fe400078e0203 */
[----:B0-----:R-:W-:Y:S02]  /*a5a0*/  IMAD R3, R6, R27, R15 ;  /* 0x0000001b06037224 */ /* 0x001fe400078e020f */
[----:B------:R-:W-:Y:S02]  /*a5b0*/  IMAD R7, R4, R29, R23 ;  /* 0x0000001d04077224 */ /* 0x000fe400078e0217 */
[----:B------:R-:W-:Y:S02]  /*a5c0*/  IMAD R4, R3, R21, R10 ;  /* 0x0000001503047224 */ /* 0x000fe400078e020a */
[----:B------:R-:W-:-:S03]  /*a5d0*/  IMAD.MOV.U32 R6, RZ, RZ, 0x1 ;  /* 0x00000001ff067424 */ /* 0x000fc600078e00ff */
[----:B------:R-:W-:Y:S02]  /*a5e0*/  SEL R9, R4, R7, !P0 ;  /* 0x0000000704097207 */ /* 0x000fe40004000000 */
[----:B------:R-:W-:-:S07]  /*a5f0*/  SEL R7, R7, R4, !P0 ;  /* 0x0000000407077207 */ /* 0x000fce0004000000 */
.L_x_287:
[----:B------:R-:W-:-:S08]  /*a600*/  NOP ;  /* 0x0000000000007918 */ /* 0x000fd00000000000 */
[----:B------:R-:W0:-:S00]  /*a610*/  USETMAXREG.DEALLOC.CTAPOOL 0x28 ;  /* 0x00000028000079c8 */ /* 0x000e0000080e0500 */
[----:B0-----:R-:W-:-:S13]  /*a620*/  ISETP.NE.AND P0, PT, R0, RZ, PT ;  /* 0x000000ff0000720c */ /* 0x001fda0003f05270 */
[----:B------:R-:W-:Y:S05]  /*a630*/  @P0 EXIT ;  /* 0x000000000000094d */ /* 0x000fea0003800000 */
[----:B------:R-:W-:Y:S01]  /*a640*/  LOP3.LUT P0, RZ, R6, 0xff, RZ, 0xc0, !PT ;  /* 0x000000ff06ff7812 */ /* 0x000fe2000780c0ff */
[----:B------:R-:W-:Y:S02]  /*a650*/  IMAD.MOV.U32 R0, RZ, RZ, 0x1 ;  /* 0x00000001ff007424 */ /* 0x000fe400078e00ff */
[----:B------:R-:W-:-:S10]  /*a660*/  IMAD.MOV.U32 R12, RZ, RZ, RZ ;  /* 0x000000ffff0c7224 */ /* 0x000fd400078e00ff */
[----:B------:R-:W-:Y:S05]  /*a670*/  @!P0 BRA `(.L_x_290) ;  /* 0x0000000c00388947 */ /* 0x000fea0003800000 */
[----:B------:R-:W0:Y:S01]  /*a680*/  LDC R0, c[0x0][0x28c] ;  /* 0x0000a300ff007b82 */ /* 0x000e220000000800 */
[----:B------:R-:W-:Y:S01]  /*a690*/  ULDC UR5, c[0x0][0x600] ;  /* 0x0001800000057ab9 */ /* 0x000fe20000000800 */
[----:B------:R-:W-:Y:S01]  /*a6a0*/  ULDC UR4, c[0x0][0xc] ;  /* 0x0000030000047ab9 */ /* 0x000fe20000000800 */
[----:B------:R-:W-:Y:S01]  /*a6b0*/  UIADD3 UR16, UR5, -0x1, URZ ;  /* 0xffffffff05107890 */ /* 0x000fe2000fffe03f */
[C---:B------:R-:W-:Y:S01]  /*a6c0*/  LOP3.LUT P2, RZ, R18.reuse, 0x7f, RZ, 0xc0, !PT ;  /* 0x0000007f12ff7812 */ /* 0x040fe2000784c0ff */
[----:B------:R-:W-:Y:S01]  /*a6d0*/  ULDC UR6, c[0x0][0x658] ;  /* 0x0001960000067ab9 */ /* 0x000fe20000000800 */
[----:B------:R-:W-:Y:S01]  /*a6e0*/  ULDC UR5, c[0x0][0x10] ;  /* 0x0000040000057ab9 */ /* 0x000fe20000000800 */
[----:B------:R-:W-:Y:S01]  /*a6f0*/  UMOV UR7, 0xffffffff ;  /* 0xffffffff00077882 */ /* 0x000fe20000000000 */
[----:B------:R-:W-:Y:S01]  /*a700*/  UMOV UR8, 0x1 ;  /* 0x0000000100087882 */ /* 0x000fe20000000000 */
[----:B------:R-:W-:Y:S01]  /*a710*/  UIMAD.WIDE.U32 UR4, UR4, UR5, URZ ;  /* 0x00000005040472a5 */ /* 0x000fe2000f8e003f */
[----:B------:R-:W-:Y:S01]  /*a720*/  LOP3.LUT P0, RZ, R18, 0x1f, RZ, 0xc0, !PT ;  /* 0x0000001f12ff7812 */ /* 0x000fe2000780c0ff */
[----:B------:R-:W-:Y:S01]  /*a730*/  USHF.L.U32 UR7, UR7, UR6, URZ ;  /* 0x0000000607077299 */ /* 0x000fe2000800063f */
[----:B------:R-:W-:Y:S01]  /*a740*/  BSSY B0, `(.L_x_290) ;  /* 0x00000c1000007945 */ /* 0x000fe20003800000 */
[----:B------:R-:W-:Y:S01]  /*a750*/  USHF.L.U32 UR18, UR8, UR6, URZ ;  /* 0x0000000608127299 */ /* 0x000fe2000800063f */
[----:B------:R-:W-:Y:S01]  /*a760*/  IMAD.MOV.U32 R13, RZ, RZ, 0x1 ;  /* 0x00000001ff0d7424 */ /* 0x000fe200078e00ff */
[----:B------:R-:W-:Y:S01]  /*a770*/  LOP3.LUT R11, R19, 0x2, RZ, 0xfc, !PT ;  /* 0x00000002130b7812 */ /* 0x000fe200078efcff */
[----:B------:R-:W-:Y:S01]  /*a780*/  ULDC UR6, c[0x0][0x14] ;  /* 0x0000050000067ab9 */ /* 0x000fe20000000800 */
[----:B------:R-:W-:Y:S01]  /*a790*/  PLOP3.LUT P0, PT, P0, P2, PT, 0x8a, 0x0 ;  /* 0x000000000000781c */ /* 0x000fe20000705172 */
[----:B------:R-:W-:Y:S01]  /*a7a0*/  UIMAD.WIDE.U32 UR20, UR4, UR6, URZ ;  /* 0x00000006041472a5 */ /* 0x000fe2000f8e003f */
[----:B------:R-:W-:Y:S01]  /*a7b0*/  IMAD.MOV.U32 R12, RZ, RZ, RZ ;  /* 0x000000ffff0c7224 */ /* 0x000fe200078e00ff */
[----:B------:R-:W-:-:S02]  /*a7c0*/  UIMAD UR13, UR5, UR6, URZ ;  /* 0x00000006050d72a4 */ /* 0x000fc4000f8e023f */
[----:B------:R-:W-:Y:S01]  /*a7d0*/  ULOP3.LUT UR17, URZ, UR7, URZ, 0x33, !UPT ;  /* 0x000000073f117292 */ /* 0x000fe2000f8e333f */
[----:B0-----:R-:W-:Y:S01]  /*a7e0*/  VIADD R0, R0, 0x1f ;  /* 0x0000001f00007836 */ /* 0x001fe20000000000 */
[----:B------:R-:W-:Y:S01]  /*a7f0*/  UIADD3 UR13, UR21, UR13, URZ ;  /* 0x0000000d150d7290 */ /* 0x000fe2000fffe03f */
[----:B------:R-:W-:-:S03]  /*a800*/  ULDC.64 UR22, c[0x0][0x198] ;  /* 0x0000660000167ab9 */ /* 0x000fc60000000a00 */
[----:B------:R-:W-:-:S04]  /*a810*/  SHF.R.S32.HI R3, RZ, 0x1f, R0 ;  /* 0x0000001fff037819 */ /* 0x000fc80000011400 */
[----:B------:R-:W-:Y:S01]  /*a820*/  LEA.HI R3, R3, R0, RZ, 0x5 ;  /* 0x0000000003037211 */ /* 0x000fe200078f28ff */
[----:B------:R-:W-:-:S03]  /*a830*/  IMAD.MOV.U32 R0, RZ, RZ, 0x1 ;  /* 0x00000001ff007424 */ /* 0x000fc600078e00ff */
[----:B------:R-:W-:-:S05]  /*a840*/  SHF.R.S32.HI R3, RZ, 0x5, R3 ;  /* 0x00000005ff037819 */ /* 0x000fca0000011403 */
[----:B------:R-:W-:-:S07]  /*a850*/  VIADD R10, R3, 0x1 ;  /* 0x00000001030a7836 */ /* 0x000fce0000000000 */
.L_x_302:
[----:B------:R-:W-:-:S03]  /*a860*/  UMOV UR4, 0xffffffff ;  /* 0xffffffff00047882 */ /* 0x000fc60000000000 */
[----:B------:R-:W-:Y:S05]  /*a870*/  BRA.DIV UR4, `(.L_x_291) ;  /* 0x0000001204107947 */ /* 0x000fea000b800000 */
[----:B------:R-:W-:-:S13]  /*a880*/  ELECT P6, URZ, PT ;  /* 0x00000000003f782f */ /* 0x000fda00038c0000 */
.L_x_316:
[----:B------:R-:W0:Y:S01]  /*a890*/  LDC R4, c[0x0][0x28c] ;  /* 0x0000a300ff047b82 */ /* 0x000e220000000800 */
[----:B------:R-:W-:Y:S01]  /*a8a0*/  BSSY B1, `(.L_x_292) ;  /* 0x0000037000017945 */ /* 0x000fe20003800000 */
[----:B0-----:R-:W-:-:S13]  /*a8b0*/  ISETP.LT.OR P6, PT, R4, 0x1, !P6 ;  /* 0x000000010400780c */ /* 0x001fda00077c1670 */
[----:B------:R-:W-:Y:S05]  /*a8c0*/  @P6 BRA `(.L_x_293) ;  /* 0x0000000000d06947 */ /* 0x000fea0003800000 */
[----:B------:R-:W-:Y:S02]  /*a8d0*/  IMAD.SHL.U32 R15, R9, 0x100, RZ ;  /* 0x00000100090f7824 */ /* 0x000fe400078e00ff */
[----:B------:R-:W-:Y:S02]  /*a8e0*/  IMAD.SHL.U32 R18, R7, 0x80, RZ ;  /* 0x0000008007127824 */ /* 0x000fe400078e00ff */
[----:B------:R-:W-:Y:S02]  /*a8f0*/  IMAD.MOV.U32 R20, RZ, RZ, RZ ;  /* 0x000000ffff147224 */ /* 0x000fe400078e00ff */
[----:B------:R-:W-:Y:S02]  /*a900*/  IMAD.MOV.U32 R4, RZ, RZ, R10 ;  /* 0x000000ffff047224 */ /* 0x000fe400078e000a */
[----:B------:R-:W-:Y:S02]  /*a910*/  IMAD.MOV.U32 R5, RZ, RZ, R0 ;  /* 0x000000ffff057224 */ /* 0x000fe400078e0000 */
[----:B------:R-:W-:-:S07]  /*a920*/  IMAD.MOV.U32 R6, RZ, RZ, R12 ;  /* 0x000000ffff067224 */ /* 0x000fce00078e000c */
.L_x_297:
[----:B------:R-:W0:Y:S01]  /*a930*/  S2R R14, SR_CgaCtaId ;  /* 0x00000000000e7919 */ /* 0x000e220000008800 */
[----:B------:R-:W-:Y:S01]  /*a940*/  MOV R7, 0x400 ;  /* 0x0000040000077802 */ /* 0x000fe20000000f00 */
[----:B------:R-:W1:Y:S03]  /*a950*/  @!P2 LDC R9, c[0x0][0x500] ;  /* 0x00014000ff09ab82 */ /* 0x000e660000000800 */
[----:B0-----:R-:W-:Y:S02]  /*a960*/  LEA R21, R14, R7, 0x18 ;  /* 0x000000070e157211 */ /* 0x001fe400078ec0ff */
[----:B------:R-:W-:-:S03]  /*a970*/  SHF.L.U32 R7, R5, 0x1f, RZ ;  /* 0x0000001f05077819 */ /* 0x000fc600000006ff */
[----:B------:R-:W-:-:S04]  /*a980*/  IMAD R14, R6, 0x8, R21 ;  /* 0x00000008060e7824 */ /* 0x000fc800078e0215 */
[----:B------:R-:W0:Y:S02]  /*a990*/  SYNCS.PHASECHK.TRANS64.TRYWAIT P1, [R14+URZ+0x38], R7 ;  /* 0x000038070e0075a7 */ /* 0x000e24000802017f */
[----:B01----:R-:W-:Y:S05]  /*a9a0*/  @!P1 BRA `(.L_x_294) ;  /* 0x0000000c00e49947 */ /* 0x003fea0003800000 */
.L_x_317:
[----:B0-----:R-:W-:Y:S01]  /*a9b0*/  PRMT R7, R11, 0x9910, RZ ;  /* 0x000099100b077816 */ /* 0x001fe200000000ff */
[----:B------:R0:W-:Y:S03]  /*a9c0*/  @!P2 SYNCS.ARRIVE.TRANS64 RZ, [R14+URZ], R9 ;  /* 0x000000090effa9a7 */ /* 0x0001e6000800003f */
[----:B------:R-:W-:-:S13]  /*a9d0*/  ISETP.NE.AND P1, PT, R7, 0x2, PT ;  /* 0x000000020700780c */ /* 0x000fda0003f25270 */
[----:B0-----:R-:W-:Y:S05]  /*a9e0*/  @P1 BRA `(.L_x_295) ;  /* 0x0000000000041947 */ /* 0x001fea0003800000 */
[----:B------:R-:W-:Y:S01]  /*a9f0*/  BPT.TRAP 0x1 ;  /* 0x000000040000795c */ /* 0x000fe20000300000 */
.L_x_295:
[----:B------:R-:W-:Y:S05]  /*aa00*/  @P0 BRA `(.L_x_296) ;  /* 0x0000000000040947 */ /* 0x000fea0003800000 */
[----:B------:R-:W-:Y:S01]  /*aa10*/  BPT.TRAP 0x1 ;  /* 0x000000040000795c */ /* 0x000fe20000300000 */
.L_x_296:
[--C-:B------:R-:W-:Y:S01]  /*aa20*/  IMAD R7, R6, 0x4000, R21.reuse ;  /* 0x0000400006077824 */ /* 0x100fe200078e0215 */
[----:B------:R-:W-:Y:S01]  /*aa30*/  R2UR UR9, R14 ;  /* 0x000000000e0972ca */ /* 0x000fe200000e0000 */
[----:B------:R-:W-:Y:S01]  /*aa40*/  IMAD R21, R6, 0x8000, R21 ;  /* 0x0000800006157824 */ /* 0x000fe200078e0215 */
[----:B------:R-:W-:Y:S01]  /*aa50*/  UIADD3 UR4, UP0, UR22, 0xf0, URZ ;  /* 0x000000f016047890 */ /* 0x000fe2000ff1e03f */
[----:B------:R-:W-:Y:S01]  /*aa60*/  VIADD R4, R4, 0xffffffff ;  /* 0xffffffff04047836 */ /* 0x000fe20000000000 */
[----:B------:R-:W-:Y:S01]  /*aa70*/  R2UR UR5, R7 ;  /* 0x00000000070572ca */ /* 0x000fe200000e0000 */
[----:B------:R-:W-:Y:S01]  /*aa80*/  UIADD3 UR24, UP1, UR22, 0x1f0, URZ ;  /* 0x000001f016187890 */ /* 0x000fe2000ff3e03f */
[----:B------:R-:W-:Y:S01]  /*aa90*/  R2UR UR8, R21 ;  /* 0x00000000150872ca */ /* 0x000fe200000e0000 */
[----:B------:R-:W-:Y:S01]  /*aaa0*/  VIADD R6, R6, 0x1 ;  /* 0x0000000106067836 */ /* 0x000fe20000000000 */
[----:B------:R-:W-:Y:S01]  /*aab0*/  R2UR UR11, R18 ;  /* 0x00000000120b72ca */ /* 0x000fe200000e0000 */
[----:B------:R-:W-:Y:S01]  /*aac0*/  UIADD3.X UR25, URZ, UR23, URZ, UP1, !UPT ;  /* 0x000000173f197290 */ /* 0x000fe20008ffe43f */
[----:B------:R-:W-:Y:S01]  /*aad0*/  R2UR UR10, R20 ;  /* 0x00000000140a72ca */ /* 0x000fe200000e0000 */
[----:B------:R-:W-:Y:S01]  /*aae0*/  UMOV UR6, 0x0 ;  /* 0x0000000000067882 */ /* 0x000fe20000000000 */
[----:B------:R-:W-:Y:S01]  /*aaf0*/  R2UR UR12, R8 ;  /* 0x00000000080c72ca */ /* 0x000fe200000e0000 */
[----:B------:R-:W-:Y:S01]  /*ab00*/  UMOV UR7, 0x10000000 ;  /* 0x1000000000077882 */ /* 0x000fe20000000000 */
[----:B------:R-:W-:Y:S01]  /*ab10*/  R2UR UR19, R15 ;  /* 0x000000000f1372ca */ /* 0x000fe200000e0000 */
[----:B------:R-:W-:Y:S01]  /*ab20*/  VIADD R20, R20, 0x20 ;  /* 0x0000002014147836 */ /* 0x000fe20000000000 */
[----:B------:R-:W-:Y:S01]  /*ab30*/  ISETP.GT.AND P3, PT, R4, 0x1, PT ;  /* 0x000000010400780c */ /* 0x000fe20003f64270 */
[----:B------:R-:W-:Y:S01]  /*ab40*/  UIADD3 UR14, UR5, 0x180, URZ ;  /* 0x00000180050e7890 */ /* 0x000fe2000fffe03f */
[----:B------:R-:W-:Y:S01]  /*ab50*/  ISETP.NE.AND P1, PT, R6, 0x7, PT ;  /* 0x000000070600780c */ /* 0x000fe20003f25270 */
[----:B------:R-:W-:-:S02]  /*ab60*/  UIADD3.X UR5, URZ, UR23, URZ, UP0, !UPT ;  /* 0x000000173f057290 */ /* 0x000fc400087fe43f */
[----:B------:R-:W-:Y:S01]  /*ab70*/  UIADD3 UR15, UR8, 0x1c180, URZ ;  /* 0x0001c180080f7890 */ /* 0x000fe2000fffe03f */
[----:B------:R-:W-:Y:S02]  /*ab80*/  SEL R14, RZ, 0x1, P1 ;  /* 0x00000001ff0e7807 */ /* 0x000fe40000800000 */
[----:B------:R-:W-:Y:S01]  /*ab90*/  UMOV UR8, UR14 ;  /* 0x0000000e00087c82 */ /* 0x000fe20008000000 */
[----:B------:R-:W-:Y:S02]  /*aba0*/  SEL R6, R6, RZ, P1 ;  /* 0x000000ff06067207 */ /* 0x000fe40000800000 */
[----:B------:R-:W-:Y:S01]  /*abb0*/  LOP3.LUT R5, R5, R14, RZ, 0x3c, !PT ;  /* 0x0000000e05057212 */ /* 0x000fe200078e3cff */
[----:B------:R0:W-:Y:S02]  /*abc0*/  UTMALDG.3D [UR8], [UR4], desc[UR6] ;  /* 0x00000608040075b4 */ /* 0x0001e40008011000 */
[----:B0-----:R-:W-:Y:S01]  /*abd0*/  UMOV UR8, UR15 ;  /* 0x0000000f00087c82 */ /* 0x001fe20008000000 */
[----:B------:R-:W-:-:S02]  /*abe0*/  UMOV UR11, UR19 ;  /* 0x00000013000b7c82 */ /* 0x000fc40008000000 */
[----:B------:R0:W-:Y:S02]  /*abf0*/  UTMALDG.3D [UR8], [UR24], desc[UR6] ;  /* 0x00000608180075b4 */ /* 0x0001e40008011000 */
[----:B0-----:R-:W-:Y:S05]  /*ac00*/  @P3 BRA `(.L_x_297) ;  /* 0xfffffffc00483947 */ /* 0x001fea000383ffff */
.L_x_293:
[----:B------:R-:W-:Y:S05]  /*ac10*/  BSYNC B1 ;  /* 0x0000000000017941 */ /* 0x000fea0003800000 */
.L_x_292:
[----:B------:R-:W-:Y:S01]  /*ac20*/  LOP3.LUT P4, RZ, R13, 0xff, RZ, 0xc0, !PT ;  /* 0x000000ff0dff7812 */ /* 0x000fe2000788c0ff */
[C---:B------:R-:W-:Y:S01]  /*ac30*/  IMAD.IADD R12, R3.reuse, 0x1, R12 ;  /* 0x00000001030c7824 */ /* 0x040fe200078e020c */
[----:B------:R-:W-:Y:S01]  /*ac40*/  ULDC.64 UR4, c[0x0][0x650] ;  /* 0x0001940000047ab9 */ /* 0x000fe20000000a00 */
[C---:B------:R-:W-:Y:S01]  /*ac50*/  ISETP.GE.U32.AND P3, PT, R3.reuse, 0x7, PT ;  /* 0x000000070300780c */ /* 0x040fe20003f66070 */
[----:B------:R-:W-:Y:S01]  /*ac60*/  BSSY B1, `(.L_x_298) ;  /* 0x000006c000017945 */ /* 0x000fe20003800000 */
[C---:B------:R-:W-:Y:S01]  /*ac70*/  IMAD.WIDE.U32 R4, R12.reuse, 0x24924925, RZ ;  /* 0x249249250c047825 */ /* 0x040fe200078e00ff */
[C---:B------:R-:W-:Y:S02]  /*ac80*/  ISETP.GT.U32.AND P1, PT, R12.reuse, 0x6, PT ;  /* 0x000000060c00780c */ /* 0x040fe40003f24070 */
[----:B------:R-:W-:Y:S01]  /*ac90*/  PRMT R13, RZ, 0x7610, R13 ;  /* 0x00007610ff0d7816 */ /* 0x000fe2000000000d */
[----:B------:R-:W-:Y:S01]  /*aca0*/  IMAD.IADD R4, R12, 0x1, -R5 ;  /* 0x000000010c047824 */ /* 0x000fe200078e0a05 */
[----:B------:R-:W-:Y:S01]  /*acb0*/  ISETP.LT.U32.AND P1, PT, R3, 0x7, P1 ;  /* 0x000000070300780c */ /* 0x000fe20000f21070 */
[----:B------:R-:W-:-:S02]  /*acc0*/  IMAD.MOV.U32 R9, RZ, RZ, -0x1 ;  /* 0xffffffffff097424 */ /* 0x000fc400078e00ff */
[----:B------:R-:W0:Y:S01]  /*acd0*/  @P4 S2R R7, SR_CgaCtaId ;  /* 0x0000000000074919 */ /* 0x000e220000008800 */
[----:B------:R-:W-:Y:S01]  /*ace0*/  @P4 MOV R6, 0x400 ;  /* 0x0000040000064802 */ /* 0x000fe20000000f00 */
[----:B------:R-:W-:Y:S01]  /*acf0*/  IMAD.MOV.U32 R8, RZ, RZ, -0x1 ;  /* 0xffffffffff087424 */ /* 0x000fe200078e00ff */
[----:B------:R-:W-:-:S04]  /*ad00*/  LEA.HI R4, R4, R5, RZ, 0x1f ;  /* 0x0000000504047211 */ /* 0x000fc800078ff8ff */
[--C-:B------:R-:W-:Y:S02]  /*ad10*/  SHF.R.U32.HI R5, RZ, 0x2, R4.reuse ;  /* 0x00000002ff057819 */ /* 0x100fe40000011604 */
[----:B------:R-:W-:-:S03]  /*ad20*/  PRMT R4, RZ, 0x7610, R4 ;  /* 0x00007610ff047816 */ /* 0x000fc60000000004 */
[----:B------:R-:W-:Y:S01]  /*ad30*/  IMAD R12, R5, -0x7, R12 ;  /* 0xfffffff9050c7824 */ /* 0x000fe200078e020c */
[----:B0-----:R-:W-:Y:S02]  /*ad40*/  @P4 LEA R6, R7, R6, 0x18 ;  /* 0x0000000607064211 */ /* 0x001fe400078ec0ff */
[----:B------:R-:W-:Y:S02]  /*ad50*/  SEL R7, RZ, 0x1, !P1 ;  /* 0x00000001ff077807 */ /* 0x000fe40004800000 */
[----:B------:R-:W-:Y:S01]  /*ad60*/  IADD3 R16, P1, R16, UR20, RZ ;  /* 0x0000001410107c10 */ /* 0x000fe2000ff3e0ff */
[----:B------:R0:W-:Y:S01]  /*ad70*/  @P4 SYNCS.ARRIVE.TRANS64.A1T0 RZ, [R6+URZ+0x88], RZ ;  /* 0x000088ff06ff49a7 */ /* 0x0001e2000810003f */
[----:B------:R-:W-:Y:S01]  /*ad80*/  LOP3.LUT R0, R0, R7, RZ, 0x3c, !PT ;  /* 0x0000000700007212 */ /* 0x000fe200078e3cff */
[----:B------:R-:W-:Y:S01]  /*ad90*/  IMAD.MOV.U32 R7, RZ, RZ, -0x1 ;  /* 0xffffffffff077424 */ /* 0x000fe200078e00ff */
[----:B------:R-:W-:Y:S02]  /*ada0*/  IADD3.X R17, R17, UR13, RZ, P1, !PT ;  /* 0x0000000d11117c10 */ /* 0x000fe40008ffe4ff */
[----:B------:R-:W-:-:S02]  /*adb0*/  ISETP.GE.U32.AND P1, PT, R16, UR4, PT ;  /* 0x0000000410007c0c */ /* 0x000fc4000bf26070 */
[----:B------:R-:W-:Y:S02]  /*adc0*/  @P3 LOP3.LUT R0, R0, 0x1, R5, 0x78, !PT ;  /* 0x0000000100003812 */ /* 0x000fe400078e7805 */
[----:B------:R-:W-:-:S13]  /*add0*/  ISETP.GE.U32.AND.EX P1, PT, R17, UR5, PT, P1 ;  /* 0x0000000511007c0c */ /* 0x000fda000bf26110 */
[----:B0-----:R-:W-:Y:S05]  /*ade0*/  @P1 BRA `(.L_x_299) ;  /* 0x00000004004c1947 */ /* 0x001fea0003800000 */
[----:B------:R-:W-:Y:S01]  /*adf0*/  ULDC.64 UR4, c[0x0][0x628] ;  /* 0x00018a0000047ab9 */ /* 0x000fe20000000a00 */
[----:B------:R-:W0:Y:S01]  /*ae00*/  S2R R15, SR_CTAID.X ;  /* 0x00000000000f7919 */ /* 0x000e220000002500 */
[----:B------:R-:W-:Y:S01]  /*ae10*/  ISETP.NE.U32.AND P1, PT, RZ, UR4, PT ;  /* 0x00000004ff007c0c */ /* 0x000fe2000bf25070 */
[----:B------:R-:W-:Y:S01]  /*ae20*/  ULDC UR7, c[0x0][0x630] ;  /* 0x00018c0000077ab9 */ /* 0x000fe20000000800 */
[----:B------:R-:W-:Y:S01]  /*ae30*/  IMAD.MOV.U32 R4, RZ, RZ, R16 ;  /* 0x000000ffff047224 */ /* 0x000fe200078e0010 */
[----:B------:R-:W1:Y:S01]  /*ae40*/  S2R R14, SR_CTAID.Y ;  /* 0x00000000000e7919 */ /* 0x000e620000002600 */
[----:B------:R-:W-:Y:S01]  /*ae50*/  ISETP.NE.AND.EX P1, PT, RZ, UR5, PT, P1 ;  /* 0x00000005ff007c0c */ /* 0x000fe2000bf25310 */
[----:B------:R-:W-:-:S12]  /*ae60*/  IMAD.MOV.U32 R5, RZ, RZ, R17 ;  /* 0x000000ffff057224 */ /* 0x000fd800078e0011 */
[----:B------:R-:W-:Y:S05]  /*ae70*/  @!P1 BRA `(.L_x_300) ;  /* 0x0000000000289947 */ /* 0x000fea0003800000 */
[----:B------:R-:W-:Y:S02]  /*ae80*/  ULDC UR6, c[0x0][0x634] ;  /* 0x00018d0000067ab9 */ /* 0x000fe40000000800 */
[----:B------:R-:W-:-:S05]  /*ae90*/  IADD3 R9, P1, R16, UR6, RZ ;  /* 0x0000000610097c10 */ /* 0x000fca000ff3e0ff */
[----:B------:R-:W-:-:S04]  /*aea0*/  IMAD.X R21, RZ, RZ, R17, P1 ;  /* 0x000000ffff157224 */ /* 0x000fc800008e0611 */
[----:B------:R-:W-:-:S04]  /*aeb0*/  IMAD.WIDE.U32 R6, R21, UR4, RZ ;  /* 0x0000000415067c25 */ /* 0x000fc8000f8e00ff */
[----:B------:R-:W-:-:S04]  /*aec0*/  IMAD.WIDE.U32 R6, P1, R9, UR5, R6 ;  /* 0x0000000509067c25 */ /* 0x000fc8000f820006 */
[----:B------:R-:W-:-:S04]  /*aed0*/  IMAD.WIDE.U32 R8, R9, UR4, RZ ;  /* 0x0000000409087c25 */ /* 0x000fc8000f8e00ff */
[----:B------:R-:W-:Y:S01]  /*aee0*/  IMAD.X R5, RZ, RZ, RZ, P1 ;  /* 0x000000ffff057224 */ /* 0x000fe200008e06ff */
[----:B------:R-:W-:Y:S01]  /*aef0*/  IADD3 RZ, P1, R9, R6, RZ ;  /* 0x0000000609ff7210 */ /* 0x000fe20007f3e0ff */
[----:B------:R-:W-:-:S04]  /*af00*/  IMAD.MOV.U32 R4, RZ, RZ, R7 ;  /* 0x000000ffff047224 */ /* 0x000fc800078e0007 */
[----:B------:R-:W-:-:S08]  /*af10*/  IMAD.WIDE.U32.X R4, R21, UR5, R4, P1 ;  /* 0x0000000515047c25 */ /* 0x000fd000088e0404 */
.L_x_300:
[--C-:B------:R-:W-:Y:S01]  /*af20*/  SHF.R.U64 R8, R4, UR7, R5.reuse ;  /* 0x0000000704087c19 */ /* 0x100fe20008001205 */
[----:B------:R-:W-:Y:S01]  /*af30*/  ULDC.64 UR4, c[0x0][0x620] ;  /* 0x0001880000047ab9 */ /* 0x000fe20000000a00 */
[----:B------:R-:W-:Y:S01]  /*af40*/  SHF.R.U32.HI R4, RZ, UR7, R5 ;  /* 0x00000007ff047c19 */ /* 0x000fe20008011605 */
[----:B------:R-:W2:Y:S01]  /*af50*/  LDC R24, c[0x0][0x144] ;  /* 0x00005100ff187b82 */ /* 0x000ea20000000800 */
[----:B------:R-:W-:Y:S01]  /*af60*/  IADD3 R7, P1, RZ, -R8, RZ ;  /* 0x80000008ff077210 */ /* 0x000fe20007f3e0ff */
[----:B------:R-:W-:Y:S01]  /*af70*/  ULDC.64 UR8, c[0x0][0x640] ;  /* 0x0001900000087ab9 */ /* 0x000fe20000000a00 */
[----:B0-----:R-:W-:Y:S01]  /*af80*/  I2FP.F32.U32 R9, R15 ;  /* 0x0000000f00097245 */ /* 0x001fe20000201000 */
[----:B------:R-:W-:Y:S02]  /*af90*/  ULDC UR6, c[0x0][0x608] ;  /* 0x0001820000067ab9 */ /* 0x000fe40000000800 */
[----:B------:R-:W-:Y:S01]  /*afa0*/  IMAD.X R4, RZ, RZ, ~R4, P1 ;  /* 0x000000ffff047224 */ /* 0x000fe200008e0e04 */
[----:B------:R-:W-:Y:S01]  /*afb0*/  ISETP.NE.U32.AND P1, PT, RZ, UR8, PT ;  /* 0x00000008ff007c0c */ /* 0x000fe2000bf25070 */
[----:B------:R-:W0:Y:S02]  /*afc0*/  LDC R21, c[0x0][0x148] ;  /* 0x00005200ff157b82 */ /* 0x000e240000000800 */
[----:B------:R-:W-:Y:S01]  /*afd0*/  IMAD R6, R4, UR4, RZ ;  /* 0x0000000404067c24 */ /* 0x000fe2000f8e02ff */
[----:B------:R-:W-:Y:S01]  /*afe0*/  ISETP.NE.AND.EX P1, PT, RZ, UR9, PT, P1 ;  /* 0x00000009ff007c0c */ /* 0x000fe2000bf25310 */
[----:B------:R-:W-:Y:S01]  /*aff0*/  IMAD.WIDE.U32 R4, R7, UR4, R16 ;  /* 0x0000000407047c25 */ /* 0x000fe2000f8e0010 */
[----:B------:R-:W-:-:S03]  /*b000*/  ULDC UR4, c[0x0][0x150] ;  /* 0x0000540000047ab9 */ /* 0x000fc60000000800 */
[----:B------:R-:W-:Y:S02]  /*b010*/  IMAD R7, R7, UR5, R6 ;  /* 0x0000000507077c24 */ /* 0x000fe4000f8e0206 */
[----:B------:R-:W-:Y:S01]  /*b020*/  FMUL R6, R9, UR4 ;  /* 0x0000000409067c20 */ /* 0x000fe20008400000 */
[----:B------:R-:W-:Y:S01]  /*b030*/  ULDC UR4, c[0x0][0x618] ;  /* 0x0001860000047ab9 */ /* 0x000fe20000000800 */
[----:B------:R-:W-:Y:S01]  /*b040*/  ULDC UR5, c[0x0][0x154] ;  /* 0x0000550000057ab9 */ /* 0x000fe20000000800 */
[----:B------:R-:W-:-:S03]  /*b050*/  IMAD.IADD R5, R5, 0x1, R7 ;  /* 0x0000000105057824 */ /* 0x000fc600078e0207 */
[----:B------:R-:W3:Y:S02]  /*b060*/  F2I.U32.TRUNC.NTZ R6, R6 ;  /* 0x0000000600067305 */ /* 0x000ee4000020f000 */
[----:B------:R-:W-:Y:S02]  /*b070*/  SHF.R.U64 R9, R4, UR4, R5 ;  /* 0x0000000404097c19 */ /* 0x000fe40008001205 */
[----:B-1----:R-:W-:-:S05]  /*b080*/  I2FP.F32.U32 R4, R14 ;  /* 0x0000000e00047245 */ /* 0x002fca0000201000 */
[----:B------:R-:W-:Y:S01]  /*b090*/  FMUL R22, R4, UR5 ;  /* 0x0000000504167c20 */ /* 0x000fe20008400000 */
[----:B------:R-:W-:Y:S01]  /*b0a0*/  SHF.R.U32.HI R4, RZ, UR4, R5 ;  /* 0x00000004ff047c19 */ /* 0x000fe20008011605 */
[----:B------:R-:W-:-:S03]  /*b0b0*/  ULDC UR4, c[0x0][0x658] ;  /* 0x0001960000047ab9 */ /* 0x000fc60000000800 */
[--C-:B------:R-:W-:Y:S01]  /*b0c0*/  SHF.R.U64 R20, R9, UR6, R4.reuse ;  /* 0x0000000609147c19 */ /* 0x100fe20008001204 */
[----:B------:R-:W1:Y:S01]  /*b0d0*/  F2I.U32.TRUNC.NTZ R22, R22 ;  /* 0x0000001600167305 */ /* 0x000e62000020f000 */
[----:B------:R-:W-:Y:S01]  /*b0e0*/  SHF.R.U32.HI R5, RZ, UR6, R4 ;  /* 0x00000006ff057c19 */ /* 0x000fe20008011604 */
[----:B---3--:R-:W-:-:S03]  /*b0f0*/  IMAD.MOV R6, RZ, RZ, -R6 ;  /* 0x000000ffff067224 */ /* 0x008fc600078e0a06 */
[----:B------:R-:W-:Y:S01]  /*b100*/  SHF.R.U64 R18, R20, UR4, R5 ;  /* 0x0000000414127c19 */ /* 0x000fe20008001205 */
[----:B--2---:R-:W-:Y:S01]  /*b110*/  IMAD R15, R24, R6, R15 ;  /* 0x00000006180f7224 */ /* 0x004fe200078e020f */
[----:B------:R-:W-:-:S03]  /*b120*/  SHF.R.U32.HI R23, RZ, UR4, R5 ;  /* 0x00000004ff177c19 */ /* 0x000fc60008011605 */
[----:B------:R-:W-:Y:S02]  /*b130*/  IMAD.MOV.U32 R4, RZ, RZ, R18 ;  /* 0x000000ffff047224 */ /* 0x000fe400078e0012 */
[----:B------:R-:W-:Y:S01]  /*b140*/  IMAD.MOV.U32 R5, RZ, RZ, R23 ;  /* 0x000000ffff057224 */ /* 0x000fe200078e0017 */
[----:B-1----:R-:W-:Y:S06]  /*b150*/  @!P1 BRA `(.L_x_301) ;  /* 0x0000000000289947 */ /* 0x002fec0003800000 */
[----:B------:R-:W-:Y:S02]  /*b160*/  ULDC UR4, c[0x0][0x64c] ;  /* 0x0001930000047ab9 */ /* 0x000fe40000000800 */
[----:B------:R-:W-:-:S05]  /*b170*/  IADD3 R5, P1, R18, UR4, RZ ;  /* 0x0000000412057c10 */ /* 0x000fca000ff3e0ff */
[----:B------:R-:W-:-:S04]  /*b180*/  IMAD.X R23, RZ, RZ, R23, P1 ;  /* 0x000000ffff177224 */ /* 0x000fc800008e0617 */
[----:B------:R-:W-:-:S04]  /*b190*/  IMAD.WIDE.U32 R6, R23, UR8, RZ ;  /* 0x0000000817067c25 */ /* 0x000fc8000f8e00ff */
[----:B------:R-:W-:-:S04]  /*b1a0*/  IMAD.WIDE.U32 R6, P1, R5, UR9, R6 ;  /* 0x0000000905067c25 */ /* 0x000fc8000f820006 */
[----:B------:R-:W-:-:S04]  /*b1b0*/  IMAD.WIDE.U32 R4, R5, UR8, RZ ;  /* 0x0000000805047c25 */ /* 0x000fc8000f8e00ff */
[----:B------:R-:W-:Y:S01]  /*b1c0*/  IMAD.MOV.U32 R4, RZ, RZ, R7 ;  /* 0x000000ffff047224 */ /* 0x000fe200078e0007 */
[----:B------:R-:W-:Y:S01]  /*b1d0*/  IADD3 RZ, P3, R5, R6, RZ ;  /* 0x0000000605ff7210 */ /* 0x000fe20007f7e0ff */
[----:B------:R-:W-:-:S04]  /*b1e0*/  IMAD.X R5, RZ, RZ, RZ, P1 ;  /* 0x000000ffff057224 */ /* 0x000fc800008e06ff */
[----:B------:R-:W-:-:S08]  /*b1f0*/  IMAD.WIDE.U32.X R4, R23, UR9, R4, P3 ;  /* 0x0000000917047c25 */ /* 0x000fd000098e0404 */
.L_x_301:
[----:B------:R-:W-:Y:S01]  /*b200*/  ISETP.NE.AND P1, PT, R2, 0x1, PT ;  /* 0x000000010200780c */ /* 0x000fe20003f25270 */
[----:B------:R-:W-:Y:S01]  /*b210*/  ULDC UR4, c[0x0][0x648] ;  /* 0x0001920000047ab9 */ /* 0x000fe20000000800 */
[----:B------:R-:W-:Y:S01]  /*b220*/  LOP3.LUT R20, R20, UR17, RZ, 0xc0, !PT ;  /* 0x0000001114147c12 */ /* 0x000fe2000f8ec0ff */
[----:B------:R-:W-:Y:S01]  /*b230*/  IMAD.MOV R22, RZ, RZ, -R22 ;  /* 0x000000ffff167224 */ /* 0x000fe200078e0a16 */
[----:B------:R-:W-:Y:S01]  /*b240*/  SHF.R.U64 R5, R4, UR4, R5 ;  /* 0x0000000404057c19 */ /* 0x000fe20008001205 */
[----:B------:R-:W-:Y:S01]  /*b250*/  ULDC UR4, c[0x0][0x638] ;  /* 0x00018e0000047ab9 */ /* 0x000fe20000000800 */
[----:B------:R-:W-:Y:S01]  /*b260*/  LOP3.LUT R9, R9, UR16, RZ, 0xc0, !PT ;  /* 0x0000001009097c12 */ /* 0x000fe2000f8ec0ff */
[----:B------:R-:W-:Y:S01]  /*b270*/  ULDC UR5, c[0x0][0x610] ;  /* 0x0001840000057ab9 */ /* 0x000fe20000000800 */
[----:B------:R-:W-:Y:S02]  /*b280*/  IMAD.MOV.U32 R4, RZ, RZ, 0x1 ;  /* 0x00000001ff047424 */ /* 0x000fe400078e00ff */
[----:B------:R-:W-:-:S02]  /*b290*/  IMAD.MOV R7, RZ, RZ, -R5 ;  /* 0x000000ffff077224 */ /* 0x000fc400078e0a05 */
[----:B------:R-:W-:Y:S02]  /*b2a0*/  IMAD R20, R5, UR18, R20 ;  /* 0x0000001205147c24 */ /* 0x000fe4000f8e0214 */
[----:B0-----:R-:W-:Y:S02]  /*b2b0*/  @P1 IMAD R15, R21, R22, R14 ;  /* 0x00000016150f1224 */ /* 0x001fe400078e020e */
[----:B------:R-:W-:Y:S01]  /*b2c0*/  IMAD R18, R7, UR4, R18 ;  /* 0x0000000407127c24 */ /* 0x000fe2000f8e0212 */
[----:B------:R-:W-:Y:S01]  /*b2d0*/  ULDC UR4, c[0x0][0x600] ;  /* 0x0001800000047ab9 */ /* 0x000fe20000000800 */
[----:B------:R-:W-:Y:S02]  /*b2e0*/  IMAD R15, R20, UR5, R15 ;  /* 0x00000005140f7c24 */ /* 0x000fe4000f8e020f */
[----:B------:R-:W-:-:S05]  /*b2f0*/  IMAD R18, R18, UR4, R9 ;  /* 0x0000000412127c24 */ /* 0x000fca000f8e0209 */
[----:B------:R-:W-:Y:S02]  /*b300*/  SEL R9, R18, R15, !P1 ;  /* 0x0000000f12097207 */ /* 0x000fe40004800000 */
[----:B------:R-:W-:-:S07]  /*b310*/  SEL R7, R15, R18, !P1 ;  /* 0x000000120f077207 */ /* 0x000fce0004800000 */
.L_x_299:
[----:B------:R-:W-:Y:S05]  /*b320*/  BSYNC B1 ;  /* 0x0000000000017941 */ /* 0x000fea0003800000 */
.L_x_298:
[----:B------:R-:W-:-:S13]  /*b330*/  LOP3.LUT P1, RZ, R4, 0xff, RZ, 0xc0, !PT ;  /* 0x000000ff04ff7812 */ /* 0x000fda000782c0ff */
[----:B------:R-:W-:Y:S05]  /*b340*/  @P1 BRA `(.L_x_302) ;  /* 0xfffffff400441947 */ /* 0x000fea000383ffff */
[----:B------:R-:W-:Y:S05]  /*b350*/  BSYNC B0 ;  /* 0x0000000000007941 */ /* 0x000fea0003800000 */
.L_x_290:
[----:B------:R-:W-:-:S03]  /*b360*/  UMOV UR4, 0xffffffff ;  /* 0xffffffff00047882 */ /* 0x000fc60000000000 */
[----:B------:R-:W-:Y:S05]  /*b370*/  BRA.DIV UR4, `(.L_x_303) ;  /* 0x0000000604847947 */ /* 0x000fea000b800000 */
[----:B------:R-:W-:-:S13]  /*b380*/  ELECT P6, URZ, PT ;  /* 0x00000000003f782f */ /* 0x000fda00038c0000 */
.L_x_320:
[----:B------:R-:W-:Y:S04]  /*b390*/  BSSY B0, `(.L_x_304) ;  /* 0x0000046000007945 */ /* 0x000fe80003800000 */
[----:B------:R-:W-:Y:S05]  /*b3a0*/  @!P6 BRA `(.L_x_305) ;  /* 0x000000040010e947 */ /* 0x000fea0003800000 */
[----:B------:R-:W-:-:S04]  /*b3b0*/  LOP3.LUT R19, R19, 0x2, RZ, 0xfc, !PT ;  /* 0x0000000213137812 */ /* 0x000fc800078efcff */
[----:B------:R-:W-:-:S13]  /*b3c0*/  ISETP.NE.AND P0, PT, R19, 0x3, PT ;  /* 0x000000031300780c */ /* 0x000fda0003f05270 */
[----:B------:R-:W-:Y:S05]  /*b3d0*/  @!P0 BRA `(.L_x_306) ;  /* 0x0000000000048947 */ /* 0x000fea0003800000 */
[----:B------:R-:W-:Y:S01]  /*b3e0*/  BPT.TRAP 0x1 ;  /* 0x000000040000795c */ /* 0x000fe20000300000 */
.L_x_306:
[----:B------:R-:W0:Y:S01]  /*b3f0*/  S2R R3, SR_CgaCtaId ;  /* 0x0000000000037919 */ /* 0x000e220000008800 */
[----:B------:R-:W-:-:S04]  /*b400*/  MOV R2, 0x400 ;  /* 0x0000040000027802 */ /* 0x000fc80000000f00 */
[----:B0-----:R-:W-:Y:S02]  /*b410*/  LEA R3, R3, R2, 0x18 ;  /* 0x0000000203037211 */ /* 0x001fe400078ec0ff */
[----:B------:R-:W-:-:S03]  /*b420*/  SHF.L.U32 R2, R0, 0x1f, RZ ;  /* 0x0000001f00027819 */ /* 0x000fc600000006ff */
[----:B------:R-:W-:-:S04]  /*b430*/  VIADD R3, R3, 0x38 ;  /* 0x0000003803037836 */ /* 0x000fc80000000000 */
[C---:B------:R-:W-:Y:S02]  /*b440*/  IMAD R7, R12.reuse, 0x8, R3 ;  /* 0x000000080c077824 */ /* 0x040fe400078e0203 */
[----:B------:R-:W-:Y:S02]  /*b450*/  VIADD R12, R12, 0x1 ;  /* 0x000000010c0c7836 */ /* 0x000fe40000000000 */
[----:B------:R-:W0:Y:S03]  /*b460*/  SYNCS.PHASECHK.TRANS64.TRYWAIT P0, [R7+URZ], R2 ;  /* 0x00000002070075a7 */ /* 0x000e26000800017f */
[----:B------:R-:W-:-:S04]  /*b470*/  ISETP.NE.AND P1, PT, R12, 0x7, PT ;  /* 0x000000070c00780c */ /* 0x000fc80003f25270 */
[----:B------:R-:W-:Y:S02]  /*b480*/  SEL R5, RZ, 0x1, P1 ;  /* 0x00000001ff057807 */ /* 0x000fe40000800000 */
[----:B------:R-:W-:Y:S02]  /*b490*/  SEL R12, R12, RZ, P1 ;  /* 0x000000ff0c0c7207 */ /* 0x000fe40000800000 */
[----:B------:R-:W-:-:S03]  /*b4a0*/  LOP3.LUT R5, R0, R5, RZ, 0x3c, !PT ;  /* 0x0000000500057212 */ /* 0x000fc600078e3cff */
[----:B------:R-:W-:Y:S01]  /*b4b0*/  IMAD R9, R12, 0x8, R3 ;  /* 0x000000080c097824 */ /* 0x000fe200078e0203 */
[----:B------:R-:W-:Y:S01]  /*b4c0*/  SHF.L.U32 R4, R5, 0x1f, RZ ;  /* 0x0000001f05047819 */ /* 0x000fe200000006ff */
[----:B0-----:R-:W-:Y:S06]  /*b4d0*/  @!P0 BRA `(.L_x_307) ;  /* 0x00000004004c8947 */ /* 0x001fec0003800000 */
.L_x_321:
[----:B------:R-:W1:Y:S01]  /*b4e0*/  SYNCS.PHASECHK.TRANS64.TRYWAIT P0, [R9+URZ], R4 ;  /* 0x00000004090075a7 */ /* 0x000e62000800017f */
[----:B------:R-:W-:-:S05]  /*b4f0*/  VIADD R0, R12, 0x1 ;  /* 0x000000010c007836 */ /* 0x000fca0000000000 */
[----:B------:R-:W-:-:S04]  /*b500*/  ISETP.NE.AND P1, PT, R0, 0x7, PT ;  /* 0x000000070000780c */ /* 0x000fc80003f25270 */
[----:B0-----:R-:W-:Y:S02]  /*b510*/  SEL R2, RZ, 0x1, P1 ;  /* 0x00000001ff027807 */ /* 0x001fe40000800000 */
[----:B------:R-:W-:Y:S02]  /*b520*/  SEL R0, R0, RZ, P1 ;  /* 0x000000ff00007207 */ /* 0x000fe40000800000 */
[----:B------:R-:W-:-:S03]  /*b530*/  LOP3.LUT R7, R5, R2, RZ, 0x3c, !PT ;  /* 0x0000000205077212 */ /* 0x000fc600078e3cff */
[----:B------:R-:W-:Y:S01]  /*b540*/  IMAD R6, R0, 0x8, R3 ;  /* 0x0000000800067824 */ /* 0x000fe200078e0203 */
[----:B------:R-:W-:Y:S01]  /*b550*/  SHF.L.U32 R5, R7, 0x1f, RZ ;  /* 0x0000001f07057819 */ /* 0x000fe200000006ff */
[----:B-1----:R-:W-:Y:S06]  /*b560*/  @!P0 BRA `(.L_x_308) ;  /* 0x00000004003c8947 */ /* 0x002fec0003800000 */
.L_x_322:
[----:B------:R-:W1:Y:S01]  /*b570*/  SYNCS.PHASECHK.TRANS64.TRYWAIT P0, [R6+URZ], R5 ;  /* 0x00000005060075a7 */ /* 0x000e62000800017f */
[----:B------:R-:W-:-:S05]  /*b580*/  VIADD R0, R0, 0x1 ;  /* 0x0000000100007836 */ /* 0x000fca0000000000 */
[----:B------:R-:W-:-:S04]  /*b590*/  ISETP.NE.AND P1, PT, R0, 0x7, PT ;  /* 0x000000070000780c */ /* 0x000fc80003f25270 */
[----:B------:R-:W-:Y:S02]  /*b5a0*/  SEL R2, RZ, 0x1, P1 ;  /* 0x00000001ff027807 */ /* 0x000fe40000800000 */
[----:B------:R-:W-:Y:S02]  /*b5b0*/  SEL R0, R0, RZ, P1 ;  /* 0x000000ff00007207 */ /* 0x000fe40000800000 */
[----:B------:R-:W-:-:S03]  /*b5c0*/  LOP3.LUT R7, R7, R2, RZ, 0x3c, !PT ;  /* 0x0000000207077212 */ /* 0x000fc600078e3cff */
[----:B0-----:R-:W-:Y:S01]  /*b5d0*/  IMAD R9, R0, 0x8, R3 ;  /* 0x0000000800097824 */ /* 0x001fe200078e0203 */
[----:B------:R-:W-:Y:S01]  /*b5e0*/  SHF.L.U32 R4, R7, 0x1f, RZ ;  /* 0x0000001f07047819 */ /* 0x000fe200000006ff */
[----:B-1----:R-:W-:Y:S06]  /*b5f0*/  @!P0 BRA `(.L_x_309) ;  /* 0x00000004002c8947 */ /* 0x002fec0003800000 */
.L_x_323:
        /* <DEDUP_REMOVED lines=9> */
.L_x_324:
        /* <DEDUP_REMOVED lines=9> */
.L_x_325:
[----:B------:R-:W1:Y:S01]  /*b720*/  SYNCS.PHASECHK.TRANS64.TRYWAIT P0, [R9+URZ], R4 ;  /* 0x00000004090075a7 */ /* 0x000e62000800017f */
[----:B------:R-:W-:-:S05]  /*b730*/  VIADD R0, R0, 0x1 ;  /* 0x0000000100007836 */ /* 0x000fca0000000000 */
[----:B------:R-:W-:-:S04]  /*b740*/  ISETP.NE.AND P1, PT, R0, 0x7, PT ;  /* 0x000000070000780c */ /* 0x000fc80003f25270 */
[----:B------:R-:W-:Y:S02]  /*b750*/  SEL R2, RZ, 0x1, P1 ;  /* 0x00000001ff027807 */ /* 0x000fe40000800000 */
[----:B------:R-:W-:Y:S02]  /*b760*/  SEL R0, R0, RZ, P1 ;  /* 0x000000ff00007207 */ /* 0x000fe40000800000 */
[----:B------:R-:W-:Y:S01]  /*b770*/  LOP3.LUT R2, R7, R2, RZ, 0x3c, !PT ;  /* 0x0000000207027212 */ /* 0x000fe200078e3cff */
[----:B-1----:R-:W-:Y:S06]  /*b780*/  @!P0 BRA `(.L_x_312) ;  /* 0x0000000400048947 */ /* 0x002fec0003800000 */
.L_x_326:
[----:B------:R-:W-:Y:S01]  /*b790*/  IMAD R3, R0, 0x8, R3 ;  /* 0x0000000800037824 */ /* 0x000fe200078e0203 */
[----:B------:R-:W-:-:S07]  /*b7a0*/  SHF.L.U32 R0, R2, 0x1f, RZ ;  /* 0x0000001f02007819 */ /* 0x000fce00000006ff */
.L_x_313:
[----:B--2---:R2:W3:Y:S02]  /*b7b0*/  SYNCS.PHASECHK.TRANS64.TRYWAIT P0, [R3+URZ], R0 ;  /* 0x00000000030075a7 */ /* 0x0044e4000800017f */
[----:B---3--:R-:W-:Y:S05]  /*b7c0*/  @!P0 NANOSLEEP.SYNCS 0x989680 ;  /* 0x009896800000895d */ /* 0x008fea0003900000 */
[----:B------:R-:W3:Y:S02]  /*b7d0*/  @!P0 SYNCS.PHASECHK.TRANS64 P0, [R3+URZ], R0 ;  /* 0x00000000030085a7 */ /* 0x000ee4000800007f */
[----:B---3--:R-:W-:Y:S05]  /*b7e0*/  @!P0 BRA `(.L_x_313) ;  /* 0xfffffffc00f08947 */ /* 0x008fea000383ffff */
.L_x_305:
[----:B------:R-:W-:Y:S05]  /*b7f0*/  BSYNC B0 ;  /* 0x0000000000007941 */ /* 0x000fea0003800000 */
.L_x_304:
[----:B------:R-:W-:Y:S05]  /*b800*/  EXIT ;  /* 0x000000000000794d */ /* 0x000fea0003800000 */
.L_x_17:
[----:B---3--:R3:W4:Y:S02]  /*b810*/  SYNCS.PHASECHK.TRANS64.TRYWAIT P1, [R3+URZ], R0 ;  /* 0x00000000030075a7 */ /* 0x008724000802017f */
[----:B----4-:R-:W-:Y:S05]  /*b820*/  @!P1 NANOSLEEP.SYNCS 0x989680 ;  /* 0x009896800000995d */ /* 0x010fea0003900000 */
[----:B------:R-:W4:Y:S02]  /*b830*/  @!P1 SYNCS.PHASECHK.TRANS64 P1, [R3+URZ], R0 ;  /* 0x00000000030095a7 */ /* 0x000f24000802007f */
[----:B----4-:R-:W-:Y:S05]  /*b840*/  @!P1 BRA `(.L_x_17) ;  /* 0xfffffffc00f09947 */ /* 0x010fea000383ffff */
[----:B------:R-:W-:Y:S05]  /*b850*/  BRA `(.L_x_16) ;  /* 0xffffff5800847947 */ /* 0x000fea000383ffff */
.L_x_22:
[----:B-1----:R-:W-:-:S04]  /*b860*/  IMAD.U32 R4, RZ, RZ, UR8 ;  /* 0x00000008ff047e24 */ /* 0x002fc8000f8e00ff */
[----:B------:R1:W2:Y:S03]  /*b870*/  SYNCS.PHASECHK.TRANS64.TRYWAIT P1, [R4+URZ], R3 ;  /* 0x00000003040075a7 */ /* 0x0002a6000802017f */
[----:B--2---:R-:W-:Y:S05]  /*b880*/  @!P1 NANOSLEEP.SYNCS 0x989680 ;  /* 0x009896800000995d */ /* 0x004fea0003900000 */
[----:B------:R-:W2:Y:S02]  /*b890*/  @!P1 SYNCS.PHASECHK.TRANS64 P1, [R4+URZ], R3 ;  /* 0x00000003040095a7 */ /* 0x000ea4000802007f */
[----:B--2---:R-:W-:Y:S05]  /*b8a0*/  @!P1 BRA `(.L_x_22) ;  /* 0xfffffffc00ec9947 */ /* 0x004fea000383ffff */
[----:B------:R-:W-:Y:S05]  /*b8b0*/  BRA `(.L_x_21) ;  /* 0xffffff5c00707947 */ /* 0x000fea000383ffff */
.L_x_291:
[----:B------:R-:W-:Y:S01]  /*b8c0*/  BSSY B1, `(.L_x_314) ;  /* 0x0000006000017945 */ /* 0x000fe20003800000 */
[----:B------:R-:W-:-:S07]  /*b8d0*/  IMAD.MOV.U32 R15, RZ, RZ, -0x1 ;  /* 0xffffffffff0f7424 */ /* 0x000fce00078e00ff */
[----:B------:R-:W-:Y:S05]  /*b8e0*/  WARPSYNC.COLLECTIVE R15, `(.L_x_315) ;  /* 0x000000000f0c7348 */ /* 0x000fea0003c00000 */
[----:B------:R-:W-:Y:S02]  /*b8f0*/  ELECT P6, UR62, PT ;  /* 0x00000000003e782f */ /* 0x000fe400038c0000 */
[----:B------:R-:W-:Y:S01]  /*b900*/  MOV R14, UR62 ;  /* 0x0000003e000e7c02 */ /* 0x000fe20008000f00 */
[----:B------:R-:W-:Y:S10]  /*b910*/  ENDCOLLECTIVE ;  /* 0x000000000000791b */ /* 0x000ff40003800000 */
.L_x_315:
[----:B------:R-:W-:Y:S05]  /*b920*/  BSYNC B1 ;  /* 0x0000000000017941 */ /* 0x000fea0003800000 */
.L_x_314:
[----:B------:R-:W-:Y:S05]  /*b930*/  BRA `(.L_x_316) ;  /* 0xffffffec00d47947 */ /* 0x000fea000383ffff */
.L_x_294:
[----:B0-----:R0:W1:Y:S02]  /*b940*/  SYNCS.PHASECHK.TRANS64.TRYWAIT P1, [R14+URZ+0x38], R7 ;  /* 0x000038070e0075a7 */ /* 0x001064000802017f */
[----:B-1----:R-:W-:Y:S05]  /*b950*/  @!P1 NANOSLEEP.SYNCS 0x989680 ;  /* 0x009896800000995d */ /* 0x002fea0003900000 */
[----:B------:R-:W1:Y:S02]  /*b960*/  @!P1 SYNCS.PHASECHK.TRANS64 P1, [R14+URZ+0x38], R7 ;  /* 0x000038070e0095a7 */ /* 0x000e64000802007f */
[----:B-1----:R-:W-:Y:S05]  /*b970*/  @!P1 BRA `(.L_x_294) ;  /* 0xfffffffc00f09947 */ /* 0x002fea000383ffff */
[----:B------:R-:W-:Y:S05]  /*b980*/  BRA `(.L_x_317) ;  /* 0xfffffff000087947 */ /* 0x000fea000383ffff */
.L_x_303:
[----:B------:R-:W-:Y:S01]  /*b990*/  BSSY B0, `(.L_x_318) ;  /* 0x0000006000007945 */ /* 0x000fe20003800000 */
[----:B------:R-:W-:-:S07]  /*b9a0*/  IMAD.MOV.U32 R15, RZ, RZ, -0x1 ;  /* 0xffffffffff0f7424 */ /* 0x000fce00078e00ff */
[----:B------:R-:W-:Y:S05]  /*b9b0*/  WARPSYNC.COLLECTIVE R15, `(.L_x_319) ;  /* 0x000000000f0c7348 */ /* 0x000fea0003c00000 */
[----:B------:R-:W-:Y:S02]  /*b9c0*/  ELECT P6, UR62, PT ;  /* 0x00000000003e782f */ /* 0x000fe400038c0000 */
[----:B------:R-:W-:Y:S01]  /*b9d0*/  MOV R14, UR62 ;  /* 0x0000003e000e7c02 */ /* 0x000fe20008000f00 */
[----:B------:R-:W-:Y:S10]  /*b9e0*/  ENDCOLLECTIVE ;  /* 0x000000000000791b */ /* 0x000ff40003800000 */
.L_x_319:
[----:B------:R-:W-:Y:S05]  /*b9f0*/  BSYNC B0 ;  /* 0x0000000000007941 */ /* 0x000fea0003800000 */
.L_x_318:
[----:B------:R-:W-:Y:S05]  /*ba00*/  BRA `(.L_x_320) ;  /* 0xfffffff800607947 */ /* 0x000fea000383ffff */
.L_x_307:
[----:B0-----:R0:W1:Y:S02]  /*ba10*/  SYNCS.PHASECHK.TRANS64.TRYWAIT P0, [R7+URZ], R2 ;  /* 0x00000002070075a7 */ /* 0x001064000800017f */
[----:B-1----:R-:W-:Y:S05]  /*ba20*/  @!P0 NANOSLEEP.SYNCS 0x989680 ;  /* 0x009896800000895d */ /* 0x002fea0003900000 */
[----:B------:R-:W1:Y:S02]  /*ba30*/  @!P0 SYNCS.PHASECHK.TRANS64 P0, [R7+URZ], R2 ;  /* 0x00000002070085a7 */ /* 0x000e64000800007f */
[----:B-1----:R-:W-:Y:S05]  /*ba40*/  @!P0 BRA `(.L_x_307) ;  /* 0xfffffffc00f08947 */ /* 0x002fea000383ffff */
[----:B------:R-:W-:Y:S05]  /*ba50*/  BRA `(.L_x_321) ;  /* 0xfffffff800a07947 */ /* 0x000fea000383ffff */
.L_x_308:
[----:B0-----:R0:W1:Y:S02]  /*ba60*/  SYNCS.PHASECHK.TRANS64.TRYWAIT P0, [R9+URZ], R4 ;  /* 0x00000004090075a7 */ /* 0x001064000800017f */
[----:B-1----:R-:W-:Y:S05]  /*ba70*/  @!P0 NANOSLEEP.SYNCS 0x989680 ;  /* 0x009896800000895d */ /* 0x002fea0003900000 */
[----:B------:R-:W1:Y:S02]  /*ba80*/  @!P0 SYNCS.PHASECHK.TRANS64 P0, [R9+URZ], R4 ;  /* 0x00000004090085a7 */ /* 0x000e64000800007f */
[----:B-1----:R-:W-:Y:S05]  /*ba90*/  @!P0 BRA `(.L_x_308) ;  /* 0xfffffffc00f08947 */ /* 0x002fea000383ffff */
[----:B------:R-:W-:Y:S05]  /*baa0*/  BRA `(.L_x_322) ;  /* 0xfffffff800b07947 */ /* 0x000fea000383ffff */
.L_x_309:
[----:B0-----:R0:W1:Y:S02]  /*bab0*/  SYNCS.PHASECHK.TRANS64.TRYWAIT P0, [R6+URZ], R5 ;  /* 0x00000005060075a7 */ /* 0x001064000800017f */
[----:B-1----:R-:W-:Y:S05]  /*bac0*/  @!P0 NANOSLEEP.SYNCS 0x989680 ;  /* 0x009896800000895d */ /* 0x002fea0003900000 */
[----:B------:R-:W1:Y:S02]  /*bad0*/  @!P0 SYNCS.PHASECHK.TRANS64 P0, [R6+URZ], R5 ;  /* 0x00000005060085a7 */ /* 0x000e64000800007f */
[----:B-1----:R-:W-:Y:S05]  /*bae0*/  @!P0 BRA `(.L_x_309) ;  /* 0xfffffffc00f08947 */ /* 0x002fea000383ffff */
[----:B------:R-:W-:Y:S05]  /*baf0*/  BRA `(.L_x_323) ;  /* 0xfffffff800c07947 */ /* 0x000fea000383ffff */
.L_x_310:
[----:B0-----:R0:W1:Y:S02]  /*bb00*/  SYNCS.PHASECHK.TRANS64.TRYWAIT P0, [R9+URZ], R4 ;  /* 0x00000004090075a7 */ /* 0x001064000800017f */
[----:B-1----:R-:W-:Y:S05]  /*bb10*/  @!P0 NANOSLEEP.SYNCS 0x989680 ;  /* 0x009896800000895d */ /* 0x002fea0003900000 */
[----:B------:R-:W1:Y:S02]  /*bb20*/  @!P0 SYNCS.PHASECHK.TRANS64 P0, [R9+URZ], R4 ;  /* 0x00000004090085a7 */ /* 0x000e64000800007f */
[----:B-1----:R-:W-:Y:S05]  /*bb30*/  @!P0 BRA `(.L_x_310) ;  /* 0xfffffffc00f08947 */ /* 0x002fea000383ffff */
[----:B------:R-:W-:Y:S05]  /*bb40*/  BRA `(.L_x_324) ;  /* 0xfffffff800d07947 */ /* 0x000fea000383ffff */
.L_x_311:
[----:B0-----:R0:W1:Y:S02]  /*bb50*/  SYNCS.PHASECHK.TRANS64.TRYWAIT P0, [R6+URZ], R5 ;  /* 0x00000005060075a7 */ /* 0x001064000800017f */
[----:B-1----:R-:W-:Y:S05]  /*bb60*/  @!P0 NANOSLEEP.SYNCS 0x989680 ;  /* 0x009896800000895d */ /* 0x002fea0003900000 */
[----:B------:R-:W1:Y:S02]  /*bb70*/  @!P0 SYNCS.PHASECHK.TRANS64 P0, [R6+URZ], R5 ;  /* 0x00000005060085a7 */ /* 0x000e64000800007f */
[----:B-1----:R-:W-:Y:S05]  /*bb80*/  @!P0 BRA `(.L_x_311) ;  /* 0xfffffffc00f08947 */ /* 0x002fea000383ffff */
[----:B------:R-:W-:Y:S05]  /*bb90*/  BRA `(.L_x_325) ;  /* 0xfffffff800e07947 */ /* 0x000fea000383ffff */
.L_x_312:
[----:B-1----:R1:W2:Y:S02]  /*bba0*/  SYNCS.PHASECHK.TRANS64.TRYWAIT P0, [R9+URZ], R4 ;  /* 0x00000004090075a7 */ /* 0x0022a4000800017f */
[----:B--2---:R-:W-:Y:S05]  /*bbb0*/  @!P0 NANOSLEEP.SYNCS 0x989680 ;  /* 0x009896800000895d */ /* 0x004fea0003900000 */
[----:B------:R-:W2:Y:S02]  /*bbc0*/  @!P0 SYNCS.PHASECHK.TRANS64 P0, [R9+URZ], R4 ;  /* 0x00000004090085a7 */ /* 0x000ea4000800007f */
[----:B--2---:R-:W-:Y:S05]  /*bbd0*/  @!P0 BRA `(.L_x_312) ;  /* 0xfffffffc00f08947 */ /* 0x004fea000383ffff */
[----:B------:R-:W-:Y:S05]  /*bbe0*/  BRA `(.L_x_326) ;  /* 0xfffffff800e87947 */ /* 0x000fea000383ffff */
.L_x_327:
[----:B------:R-:W-:-:S00]  /*bbf0*/  BRA `(.L_x_327) ;  /* 0xfffffffc00fc7947 */ /* 0x000fc0000383ffff */
[----:B------:R-:W-:-:S00]  /*bc00*/  NOP ;  /* 0x0000000000007918 */ /* 0x000fc00000000000 */
[----:B------:R-:W-:-:S00]  /*bc10*/  NOP ;  /* 0x0000000000007918 */ /* 0x000fc00000000000 */
[----:B------:R-:W-:-:S00]  /*bc20*/  NOP ;  /* 0x0000000000007918 */ /* 0x000fc00000000000 */
[----:B------:R-:W-:-:S00]  /*bc30*/  NOP ;  /* 0x0000000000007918 */ /* 0x000fc00000000000 */
[----:B------:R-:W-:-:S00]  /*bc40*/  NOP ;  /* 0x0000000000007918 */ /* 0x000fc00000000000 */
[----:B------:R-:W-:-:S00]  /*bc50*/  NOP ;  /* 0x0000000000007918 */ /* 0x000fc00000000000 */
[----:B------:R-:W-:-:S00]  /*bc60*/  NOP ;  /* 0x0000000000007918 */ /* 0x000fc00000000000 */
[----:B------:R-:W-:-:S00]  /*bc70*/  NOP ;  /* 0x0000000000007918 */ /* 0x000fc00000000000 */
.L_x_328:


//--------------------- .nv.global.init           --------------------------
	.section	.nv.global.init,"aw",@progbits
.nv.global.init:
	.type		$str$22,@object
	.size		$str$22,($str$23 - $str$22)
$str$22:
        /*0000*/ 	.byte	0x6b, 0x5f, 0x74, 0x69, 0x6c, 0x65, 0x5f, 0x63, 0x6f, 0x75, 0x6e, 0x74, 0x20, 0x3e, 0x3d, 0x20
        /*0010*/ 	.byte	0x31, 0x00
	.type		$str$23,@object
	.size		$str$23,(__unnamed_1 - $str$23)
$str$23:
        /*0012*/ 	.byte	0x2f, 0x74, 0x6d, 0x70, 0x2f, 0x63, 0x75, 0x74, 0x6c, 0x61, 0x73, 0x73, 0x5f, 0x73, 0x77, 0x65
        /*0022*/ 	.byte	0x65, 0x70, 0x5f, 0x73, 0x72, 0x63, 0x2f, 0x69, 0x6e, 0x63, 0x6c, 0x75, 0x64, 0x65, 0x2f, 0x63
        /*0032*/ 	.byte	0x75, 0x74, 0x6c, 0x61, 0x73, 0x73, 0x2f, 0x67, 0x65, 0x6d, 0x6d, 0x2f, 0x63, 0x6f, 0x6c, 0x6c
        /*0042*/ 	.byte	0x65, 0x63, 0x74, 0x69, 0x76, 0x65, 0x2f, 0x73, 0x6d, 0x39, 0x30, 0x5f, 0x6d, 0x6d, 0x61, 0x5f
        /*0052*/ 	.byte	0x74, 0x6d, 0x61, 0x5f, 0x67, 0x6d, 0x6d, 0x61, 0x5f, 0x73, 0x73, 0x5f, 0x77, 0x61, 0x72, 0x70
        /*0062*/ 	.byte	0x73, 0x70, 0x65, 0x63, 0x69, 0x61, 0x6c, 0x69, 0x7a, 0x65, 0x64, 0x2e, 0x68, 0x70, 0x70, 0x00
	.type		__unnamed_1,@object
	.size		__unnamed_1,(.L_0 - __unnamed_1)
__unnamed_1:
        /*0072*/ 	.byte	0x76, 0x6f, 0x69, 0x64, 0x20, 0x63, 0x75, 0x74, 0x6c, 0x61, 0x73, 0x73, 0x3a, 0x3a, 0x67, 0x65
        /* <DEDUP_REMOVED lines=177> */
.L_0:


//--------------------- .nv.shared._ZN7cutlass13device_kernelINS_4gemm6kernel13GemmUniversalIN4cute5tupleIJiiiiEEENS1_10collective13CollectiveMmaINS1_34MainloopSm90TmaGmmaWarpSpecializedILi7ENS5_IJNS4_1CILi1EEESB_SB_EEENS1_35KernelTmaWarpSpecializedCooperativeEEENS5_IJNSA_ILi128EEENSA_ILi256EEENSA_ILi32EEEEEENS_10tfloat32_tENS5_IJlSB_lEEESJ_SK_NS4_8TiledMMAINS4_8MMA_AtomIJNS4_4SM904GMMA30MMA_64x256x8_F32TF32TF32_SS_TNILNSO_7ScaleInE1ELSQ_1EEEEEENS4_6LayoutINS5_IJNSA_ILi2EEESB_SB_EEENS5_IJSB_NSA_ILi0EEESW_EEEEENS5_IJNS4_10UnderscoreESZ_SZ_EEEEENS4_13SM90_TMA_LOADENS4_14ComposedLayoutINS4_7SwizzleILi3ELi4ELi3EEENS4_18smem_ptr_flag_bitsILi32EEENST_INS5_IJNSA_ILi8EEESH_EEENS5_IJSH_SB_EEEEEEEvNS4_8identityES12_S1C_vS1D_EENS_8epilogue10collective6detail29Sm90TmaWarpSpecializedAdapterINS1G_15DefaultEpilogueISJ_SK_SK_NS1F_6thread17LinearCombinationISJ_Li1EffLNS1K_9ScaleType4KindE0ELNS_15FloatRoundStyleE2ESJ_EENS1_15EpilogueDefaultEEEEEvvEEEEvNT_6ParamsE --------------------------
	.section	.nv.shared._ZN7cutlass13device_kernelINS_4gemm6kernel13GemmUniversalIN4cute5tupleIJiiiiEEENS1_10collective13CollectiveMmaINS1_34MainloopSm90TmaGmmaWarpSpecializedILi7ENS5_IJNS4_1CILi1EEESB_SB_EEENS1_35KernelTmaWarpSpecializedCooperativeEEENS5_IJNSA_ILi128EEENSA_ILi256EEENSA_ILi32EEEEEENS_10tfloat32_tENS5_IJlSB_lEEESJ_SK_NS4_8TiledMMAINS4_8MMA_AtomIJNS4_4SM904GMMA30MMA_64x256x8_F32TF32TF32_SS_TNILNSO_7ScaleInE1ELSQ_1EEEEEENS4_6LayoutINS5_IJNSA_ILi2EEESB_SB_EEENS5_IJSB_NSA_ILi0EEESW_EEEEENS5_IJNS4_10UnderscoreESZ_SZ_EEEEENS4_13SM90_TMA_LOADENS4_14ComposedLayoutINS4_7SwizzleILi3ELi4ELi3EEENS4_18smem_ptr_flag_bitsILi32EEENST_INS5_IJNSA_ILi8EEESH_EEENS5_IJSH_SB_EEEEEEEvNS4_8identityES12_S1C_vS1D_EENS_8epilogue10collective6detail29Sm90TmaWarpSpecializedAdapterINS1G_15DefaultEpilogueISJ_SK_SK_NS1F_6thread17LinearCombinationISJ_Li1EffLNS1K_9ScaleType4KindE0ELNS_15FloatRoundStyleE2ESJ_EENS1_15EpilogueDefaultEEEEEvvEEEEvNT_6ParamsE,"aw",@nobits
	.sectionflags	@""
	.align	16
	.zero		1024


//--------------------- .nv.shared.reserved.0     --------------------------
	.section	.nv.shared.reserved.0,"aw",@nobits
	.weak		__nv_reservedSMEM_offset_0_alias
	.size		__nv_reservedSMEM_offset_0_alias, 0, 0
	.other		__nv_reservedSMEM_offset_0_alias,@"STO_CUDA_RESERVED_SHARED STV_DEFAULT"
__nv_reservedSMEM_offset_0_alias:
	.zero		0


//--------------------- .nv.global                --------------------------
	.section	.nv.global,"aw",@nobits
.nv.global:
	.type		_ZN40_INTERNAL_faaf0403_4_k_cu_e7f3c94a_181404cute1_E,@object
	.size		_ZN40_INTERNAL_faaf0403_4_k_cu_e7f3c94a_181404cute1_E,(_ZN40_INTERNAL_faaf0403_4_k_cu_e7f3c94a_181404cuda3std3__45__cpo6cbeginE - _ZN40_INTERNAL_faaf0403_4_k_cu_e7f3c94a_181404cute1_E)
_ZN40_INTERNAL_faaf0403_4_k_cu_e7f3c94a_181404cute1_E:
	.zero		1
	.type		_ZN40_INTERNAL_faaf0403_4_k_cu_e7f3c94a_181404cuda3std3__45__cpo6cbeginE,@object
	.size		_ZN40_INTERNAL_faaf0403_4_k_cu_e7f3c94a_181404cuda3std3__45__cpo6cbeginE,(_ZN40_INTERNAL_faaf0403_4_k_cu_e7f3c94a_181404cuda3std3__48in_placeE - _ZN40_INTERNAL_faaf0403_4_k_cu_e7f3c94a_181404cuda3std3__45__cpo6cbeginE)
_ZN40_INTERNAL_faaf0403_4_k_cu_e7f3c94a_181404cuda3std3__45__cpo6cbeginE:
	.zero		1
	.type		_ZN40_INTERNAL_faaf0403_4_k_cu_e7f3c94a_181404cuda3std3__48in_placeE,@object
	.size		_ZN40_INTERNAL_faaf0403_4_k_cu_e7f3c94a_181404cuda3std3__48in_placeE,(_ZN40_INTERNAL_faaf0403_4_k_cu_e7f3c94a_181404cuda3std6ranges3__45__cpo9iter_moveE - _ZN40_INTERNAL_faaf0403_4_k_cu_e7f3c94a_181404cuda3std3__48in_placeE)
_ZN40_INTERNAL_faaf0403_4_k_cu_e7f3c94a_181404cuda3std3__48in_placeE:
	.zero		1
	.type		_ZN40_INTERNAL_faaf0403_4_k_cu_e7f3c94a_181404cuda3std6ranges3__45__cpo9iter_moveE,@object
	.size		_ZN40_INTERNAL_faaf0403_4_k_cu_e7f3c94a_181404cuda3std6ranges3__45__cpo9iter_moveE,(_ZN40_INTERNAL_faaf0403_4_k_cu_e7f3c94a_181404cuda3std3__45__cpo5beginE - _ZN40_INTERNAL_faaf0403_4_k_cu_e7f3c94a_181404cuda3std6ranges3__45__cpo9iter_moveE)
_ZN40_INTERNAL_faaf0403_4_k_cu_e7f3c94a_181404cuda3std6ranges3__45__cpo9iter_moveE:
	.zero		1
	.type		_ZN40_INTERNAL_faaf0403_4_k_cu_e7f3c94a_181404cuda3std3__45__cpo5beginE,@object
	.size		_ZN40_INTERNAL_faaf0403_4_k_cu_e7f3c94a_181404cuda3std3__45__cpo5beginE,(_ZN40_INTERNAL_faaf0403_4_k_cu_e7f3c94a_181404cuda3std3__442_GLOBAL__N__faaf0403_4_k_cu_e7f3c94a_181406ignoreE - _ZN40_INTERNAL_faaf0403_4_k_cu_e7f3c94a_181404cuda3std3__45__cpo5beginE)
_ZN40_INTERNAL_faaf0403_4_k_cu_e7f3c94a_181404cuda3std3__45__cpo5beginE:
	.zero		1
	.type		_ZN40_INTERNAL_faaf0403_4_k_cu_e7f3c94a_181404cuda3std3__442_GLOBAL__N__faaf0403_4_k_cu_e7f3c94a_181406ignoreE,@object
	.size		_ZN40_INTERNAL_faaf0403_4_k_cu_e7f3c94a_181404cuda3std3__442_GLOBAL__N__faaf0403_4_k_cu_e7f3c94a_181406ignoreE,(_ZN40_INTERNAL_faaf0403_4_k_cu_e7f3c94a_181404cute7productE - _ZN40_INTERNAL_faaf0403_4_k_cu_e7f3c94a_181404cuda3std3__442_GLOBAL__N__faaf0403_4_k_cu_e7f3c94a_181406ignoreE)
_ZN40_INTERNAL_faaf0403_4_k_cu_e7f3c94a_181404cuda3std3__442_GLOBAL__N__faaf0403_4_k_cu_e7f3c94a_181406ignoreE:
	.zero		1
	.type		_ZN40_INTERNAL_faaf0403_4_k_cu_e7f3c94a_181404cute7productE,@object
	.size		_ZN40_INTERNAL_faaf0403_4_k_cu_e7f3c94a_181404cute7productE,(_ZN40_INTERNAL_faaf0403_4_k_cu_e7f3c94a_181404cuda3std3__45__cpo3endE - _ZN40_INTERNAL_faaf0403_4_k_cu_e7f3c94a_181404cute7productE)
_ZN40_INTERNAL_faaf0403_4_k_cu_e7f3c94a_181404cute7productE:
	.zero		1
	.type		_ZN40_INTERNAL_faaf0403_4_k_cu_e7f3c94a_181404cuda3std3__45__cpo3endE,@object
	.size		_ZN40_INTERNAL_faaf0403_4_k_cu_e7f3c94a_181404cuda3std3__45__cpo3endE,(_ZN40_INTERNAL_faaf0403_4_k_cu_e7f3c94a_181404cuda3std3__419piecewise_constructE - _ZN40_INTERNAL_faaf0403_4_k_cu_e7f3c94a_181404cuda3std3__45__cpo3endE)
_ZN40_INTERNAL_faaf0403_4_k_cu_e7f3c94a_181404cuda3std3__45__cpo3endE:
	.zero		1
	.type		_ZN40_INTERNAL_faaf0403_4_k_cu_e7f3c94a_181404cuda3std3__419piecewise_constructE,@object
	.size		_ZN40_INTERNAL_faaf0403_4_k_cu_e7f3c94a_181404cuda3std3__419piecewise_constructE,(_ZN40_INTERNAL_faaf0403_4_k_cu_e7f3c94a_181404cuda3std3__45__cpo4cendE - _ZN40_INTERNAL_faaf0403_4_k_cu_e7f3c94a_181404cuda3std3__419piecewise_constructE)
_ZN40_INTERNAL_faaf0403_4_k_cu_e7f3c94a_181404cuda3std3__419piecewise_constructE:
	.zero		1
	.type		_ZN40_INTERNAL_faaf0403_4_k_cu_e7f3c94a_181404cuda3std3__45__cpo4cendE,@object
	.size		_ZN40_INTERNAL_faaf0403_4_k_cu_e7f3c94a_181404cuda3std3__45__cpo4cendE,(_ZN40_INTERNAL_faaf0403_4_k_cu_e7f3c94a_181404cuda3std6ranges3__45__cpo4swapE - _ZN40_INTERNAL_faaf0403_4_k_cu_e7f3c94a_181404cuda3std3__45__cpo4cendE)
_ZN40_INTERNAL_faaf0403_4_k_cu_e7f3c94a_181404cuda3std3__45__cpo4cendE:
	.zero		1
	.type		_ZN40_INTERNAL_faaf0403_4_k_cu_e7f3c94a_181404cuda3std6ranges3__45__cpo4swapE,@object
	.size		_ZN40_INTERNAL_faaf0403_4_k_cu_e7f3c94a_181404cuda3std6ranges3__45__cpo4swapE,(.L_8 - _ZN40_INTERNAL_faaf0403_4_k_cu_e7f3c94a_181404cuda3std6ranges3__45__cpo4swapE)
_ZN40_INTERNAL_faaf0403_4_k_cu_e7f3c94a_181404cuda3std6ranges3__45__cpo4swapE:
	.zero		1
.L_8:


//--------------------- .nv.constant0._ZN7cutlass13device_kernelINS_4gemm6kernel13GemmUniversalIN4cute5tupleIJiiiiEEENS1_10collective13CollectiveMmaINS1_34MainloopSm90TmaGmmaWarpSpecializedILi7ENS5_IJNS4_1CILi1EEESB_SB_EEENS1_35KernelTmaWarpSpecializedCooperativeEEENS5_IJNSA_ILi128EEENSA_ILi256EEENSA_ILi32EEEEEENS_10tfloat32_tENS5_IJlSB_lEEESJ_SK_NS4_8TiledMMAINS4_8MMA_AtomIJNS4_4SM904GMMA30MMA_64x256x8_F32TF32TF32_SS_TNILNSO_7ScaleInE1ELSQ_1EEEEEENS4_6LayoutINS5_IJNSA_ILi2EEESB_SB_EEENS5_IJSB_NSA_ILi0EEESW_EEEEENS5_IJNS4_10UnderscoreESZ_SZ_EEEEENS4_13SM90_TMA_LOADENS4_14ComposedLayoutINS4_7SwizzleILi3ELi4ELi3EEENS4_18smem_ptr_flag_bitsILi32EEENST_INS5_IJNSA_ILi8EEESH_EEENS5_IJSH_SB_EEEEEEEvNS4_8identityES12_S1C_vS1D_EENS_8epilogue10collective6detail29Sm90TmaWarpSpecializedAdapterINS1G_15DefaultEpilogueISJ_SK_SK_NS1F_6thread17LinearCombinationISJ_Li1EffLNS1K_9ScaleType4KindE0ELNS_15FloatRoundStyleE2ESJ_EENS1_15EpilogueDefaultEEEEEvvEEEEvNT_6ParamsE --------------------------
	.section	.nv.constant0._ZN7cutlass13device_kernelINS_4gemm6kernel13GemmUniversalIN4cute5tupleIJiiiiEEENS1_10collective13CollectiveMmaINS1_34MainloopSm90TmaGmmaWarpSpecializedILi7ENS5_IJNS4_1CILi1EEESB_SB_EEENS1_35KernelTmaWarpSpecializedCooperativeEEENS5_IJNSA_ILi128EEENSA_ILi256EEENSA_ILi32EEEEEENS_10tfloat32_tENS5_IJlSB_lEEESJ_SK_NS4_8TiledMMAINS4_8MMA_AtomIJNS4_4SM904GMMA30MMA_64x256x8_F32TF32TF32_SS_TNILNSO_7ScaleInE1ELSQ_1EEEEEENS4_6LayoutINS5_IJNSA_ILi2EEESB_SB_EEENS5_IJSB_NSA_ILi0EEESW_EEEEENS5_IJNS4_10UnderscoreESZ_SZ_EEEEENS4_13SM90_TMA_LOADENS4_14ComposedLayoutINS4_7SwizzleILi3ELi4ELi3EEENS4_18smem_ptr_flag_bitsILi32EEENST_INS5_IJNSA_ILi8EEESH_EEENS5_IJSH_SB_EEEEEEEvNS4_8identityES12_S1C_vS1D_EENS_8epilogue10collective6detail29Sm90TmaWarpSpecializedAdapterINS1G_15DefaultEpilogueISJ_SK_SK_NS1F_6thread17LinearCombinationISJ_Li1EffLNS1K_9ScaleType4KindE0ELNS_15FloatRoundStyleE2ESJ_EENS1_15EpilogueDefaultEEEEEvvEEEEvNT_6ParamsE,"a",@progbits
	.sectionflags	@""
	.align	4
.nv.constant0._ZN7cutlass13device_kernelINS_4gemm6kernel13GemmUniversalIN4cute5tupleIJiiiiEEENS1_10collective13CollectiveMmaINS1_34MainloopSm90TmaGmmaWarpSpecializedILi7ENS5_IJNS4_1CILi1EEESB_SB_EEENS1_35KernelTmaWarpSpecializedCooperativeEEENS5_IJNSA_ILi128EEENSA_ILi256EEENSA_ILi32EEEEEENS_10tfloat32_tENS5_IJlSB_lEEESJ_SK_NS4_8TiledMMAINS4_8MMA_AtomIJNS4_4SM904GMMA30MMA_64x256x8_F32TF32TF32_SS_TNILNSO_7ScaleInE1ELSQ_1EEEEEENS4_6LayoutINS5_IJNSA_ILi2EEESB_SB_EEENS5_IJSB_NSA_ILi0EEESW_EEEEENS5_IJNS4_10UnderscoreESZ_SZ_EEEEENS4_13SM90_TMA_LOADENS4_14ComposedLayoutINS4_7SwizzleILi3ELi4ELi3EEENS4_18smem_ptr_flag_bitsILi32EEENST_INS5_IJNSA_ILi8EEESH_EEENS5_IJSH_SB_EEEEEEEvNS4_8identityES12_S1C_vS1D_EENS_8epilogue10collective6detail29Sm90TmaWarpSpecializedAdapterINS1G_15DefaultEpilogueISJ_SK_SK_NS1F_6thread17LinearCombinationISJ_Li1EffLNS1K_9ScaleType4KindE0ELNS_15FloatRoundStyleE2ESJ_EENS1_15EpilogueDefaultEEEEEvvEEEEvNT_6ParamsE:
	.zero		1664


//--------------------- SYMBOLS --------------------------

	.type		.nv.reservedSmem.offset0,@object
	.size		.nv.reservedSmem.offset0,0x4
	.type		__assertfail,@function
